//
// Generated by NVIDIA NVVM Compiler
//
// Compiler Build ID: CL-36424714
// Cuda compilation tools, release 13.0, V13.0.88
// Based on NVVM 20.0.0
//

.version 9.0
.target sm_100
.address_size 64

.extern .func  (.param .b32 func_retval0) vprintf
(
	.param .b64 vprintf_param_0,
	.param .b64 vprintf_param_1
)
;
.global .align 1 .b8 $str[23] = {69, 110, 99, 111, 110, 116, 114, 111, 117, 32, 111, 32, 112, 97, 115, 115, 119, 111, 114, 100, 33, 10};
.global .align 1 .b8 $str$1[75] = {79, 32, 110, 195, 186, 109, 101, 114, 111, 32, 113, 117, 101, 32, 101, 115, 116, 97, 109, 111, 115, 32, 116, 101, 110, 116, 97, 110, 100, 111, 32, 101, 110, 99, 111, 110, 116, 114, 97, 114, 32, 40, 112, 97, 115, 115, 119, 111, 114, 100, 32, 110, 97, 32, 98, 97, 115, 101, 32, 100, 101, 99, 105, 109, 97, 108, 41, 58, 32, 37, 108, 108, 105, 10};
.global .align 1 .b8 $str$2[25] = {80, 97, 115, 115, 119, 111, 114, 100, 32, 101, 110, 99, 111, 110, 116, 114, 97, 100, 111, 58, 32, 37, 115, 10};

.func  (.param .b64 func_retval0) _Z6my_powxi(
	.param .b32 _Z6my_powxi_param_0
)
{
	.reg .pred 	%p<6>;
	.reg .b32 	%r<12>;
	.reg .b64 	%rd<17>;

	ld.param.u32 	%r8, [_Z6my_powxi_param_0];
	setp.eq.s32 	%p1, %r8, 0;
	mov.b64 	%rd16, 1;
	@%p1 bra 	$L__BB0_7;
	and.b32  	%r1, %r8, 3;
	setp.lt.u32 	%p2, %r8, 4;
	mov.b64 	%rd16, 1;
	@%p2 bra 	$L__BB0_4;
	and.b32  	%r9, %r8, -4;
	neg.s32 	%r10, %r9;
	mov.b64 	%rd16, 1;
$L__BB0_3:
	mul.lo.s64 	%rd16, %rd16, 33362176;
	add.s32 	%r10, %r10, 4;
	setp.ne.s32 	%p3, %r10, 0;
	@%p3 bra 	$L__BB0_3;
$L__BB0_4:
	setp.eq.s32 	%p4, %r1, 0;
	@%p4 bra 	$L__BB0_7;
	neg.s32 	%r11, %r1;
$L__BB0_6:
	.pragma "nounroll";
	mul.lo.s64 	%rd16, %rd16, 76;
	add.s32 	%r11, %r11, 1;
	setp.ne.s32 	%p5, %r11, 0;
	@%p5 bra 	$L__BB0_6;
$L__BB0_7:
	st.param.b64 	[func_retval0], %rd16;
	ret;

}
	// .globl	_Z10bruteForcePcj
.visible .entry _Z10bruteForcePcj(
	.param .u64 .ptr .align 1 _Z10bruteForcePcj_param_0,
	.param .u32 _Z10bruteForcePcj_param_1
)
{
	.local .align 16 .b8 	__local_depot1[112];
	.reg .b64 	%SP;
	.reg .b64 	%SPL;
	.reg .pred 	%p<26>;
	.reg .b16 	%rs<4>;
	.reg .b32 	%r<151>;
	.reg .b64 	%rd<263>;

	mov.u64 	%SPL, __local_depot1;
	cvta.local.u64 	%SP, %SPL;
	ld.param.u64 	%rd39, [_Z10bruteForcePcj_param_0];
	ld.param.u32 	%r40, [_Z10bruteForcePcj_param_1];
	cvta.to.global.u64 	%rd1, %rd39;
	add.u64 	%rd2, %SPL, 0;
	add.u64 	%rd41, %SP, 80;
	add.u64 	%rd3, %SPL, 80;
	add.u64 	%rd42, %SP, 96;
	add.u64 	%rd4, %SPL, 96;
	setp.eq.s32 	%p1, %r40, 0;
	@%p1 bra 	$L__BB1_13;
	and.b32  	%r1, %r40, 15;
	setp.lt.u32 	%p2, %r40, 16;
	mov.b32 	%r138, 0;
	@%p2 bra 	$L__BB1_4;
	and.b32  	%r138, %r40, -16;
	neg.s32 	%r142, %r138;
	add.s64 	%rd250, %rd1, 7;
	add.s64 	%rd249, %rd2, 32;
$L__BB1_3:
	.pragma "nounroll";
	ld.global.s8 	%r42, [%rd250+-7];
	add.s32 	%r43, %r42, -47;
	ld.global.s8 	%r44, [%rd250+-6];
	add.s32 	%r45, %r44, -47;
	ld.global.s8 	%r46, [%rd250+-5];
	add.s32 	%r47, %r46, -47;
	ld.global.s8 	%r48, [%rd250+-4];
	add.s32 	%r49, %r48, -47;
	st.local.v4.u32 	[%rd249+-32], {%r43, %r45, %r47, %r49};
	ld.global.s8 	%r50, [%rd250+-3];
	add.s32 	%r51, %r50, -47;
	ld.global.s8 	%r52, [%rd250+-2];
	add.s32 	%r53, %r52, -47;
	ld.global.s8 	%r54, [%rd250+-1];
	add.s32 	%r55, %r54, -47;
	ld.global.s8 	%r56, [%rd250];
	add.s32 	%r57, %r56, -47;
	st.local.v4.u32 	[%rd249+-16], {%r51, %r53, %r55, %r57};
	ld.global.s8 	%r58, [%rd250+1];
	add.s32 	%r59, %r58, -47;
	ld.global.s8 	%r60, [%rd250+2];
	add.s32 	%r61, %r60, -47;
	ld.global.s8 	%r62, [%rd250+3];
	add.s32 	%r63, %r62, -47;
	ld.global.s8 	%r64, [%rd250+4];
	add.s32 	%r65, %r64, -47;
	st.local.v4.u32 	[%rd249], {%r59, %r61, %r63, %r65};
	ld.global.s8 	%r66, [%rd250+5];
	add.s32 	%r67, %r66, -47;
	ld.global.s8 	%r68, [%rd250+6];
	add.s32 	%r69, %r68, -47;
	ld.global.s8 	%r70, [%rd250+7];
	add.s32 	%r71, %r70, -47;
	ld.global.s8 	%r72, [%rd250+8];
	add.s32 	%r73, %r72, -47;
	st.local.v4.u32 	[%rd249+16], {%r67, %r69, %r71, %r73};
	add.s32 	%r142, %r142, 16;
	add.s64 	%rd250, %rd250, 16;
	add.s64 	%rd249, %rd249, 64;
	setp.eq.s32 	%p3, %r142, 0;
	@%p3 bra 	$L__BB1_4;
	bra.uni 	$L__BB1_3;
$L__BB1_4:
	setp.eq.s32 	%p4, %r1, 0;
	@%p4 bra 	$L__BB1_13;
	and.b32  	%r5, %r40, 7;
	setp.lt.u32 	%p5, %r1, 8;
	@%p5 bra 	$L__BB1_7;
	cvt.u64.u32 	%rd43, %r138;
	add.s64 	%rd44, %rd1, %rd43;
	ld.global.s8 	%r74, [%rd44];
	add.s32 	%r75, %r74, -47;
	mul.wide.u32 	%rd45, %r138, 4;
	add.s64 	%rd46, %rd2, %rd45;
	st.local.u32 	[%rd46], %r75;
	ld.global.s8 	%r76, [%rd44+1];
	add.s32 	%r77, %r76, -47;
	st.local.u32 	[%rd46+4], %r77;
	ld.global.s8 	%r78, [%rd44+2];
	add.s32 	%r79, %r78, -47;
	st.local.u32 	[%rd46+8], %r79;
	ld.global.s8 	%r80, [%rd44+3];
	add.s32 	%r81, %r80, -47;
	st.local.u32 	[%rd46+12], %r81;
	ld.global.s8 	%r82, [%rd44+4];
	add.s32 	%r83, %r82, -47;
	st.local.u32 	[%rd46+16], %r83;
	ld.global.s8 	%r84, [%rd44+5];
	add.s32 	%r85, %r84, -47;
	st.local.u32 	[%rd46+20], %r85;
	ld.global.s8 	%r86, [%rd44+6];
	add.s32 	%r87, %r86, -47;
	st.local.u32 	[%rd46+24], %r87;
	ld.global.s8 	%r88, [%rd44+7];
	add.s32 	%r89, %r88, -47;
	st.local.u32 	[%rd46+28], %r89;
	add.s32 	%r138, %r138, 8;
$L__BB1_7:
	setp.eq.s32 	%p6, %r5, 0;
	@%p6 bra 	$L__BB1_13;
	and.b32  	%r8, %r40, 3;
	setp.lt.u32 	%p7, %r5, 4;
	@%p7 bra 	$L__BB1_10;
	cvt.u64.u32 	%rd47, %r138;
	add.s64 	%rd48, %rd1, %rd47;
	ld.global.s8 	%r90, [%rd48];
	add.s32 	%r91, %r90, -47;
	mul.wide.u32 	%rd49, %r138, 4;
	add.s64 	%rd50, %rd2, %rd49;
	st.local.u32 	[%rd50], %r91;
	ld.global.s8 	%r92, [%rd48+1];
	add.s32 	%r93, %r92, -47;
	st.local.u32 	[%rd50+4], %r93;
	ld.global.s8 	%r94, [%rd48+2];
	add.s32 	%r95, %r94, -47;
	st.local.u32 	[%rd50+8], %r95;
	ld.global.s8 	%r96, [%rd48+3];
	add.s32 	%r97, %r96, -47;
	st.local.u32 	[%rd50+12], %r97;
	add.s32 	%r138, %r138, 4;
$L__BB1_10:
	setp.eq.s32 	%p8, %r8, 0;
	@%p8 bra 	$L__BB1_13;
	cvt.u64.u32 	%rd51, %r138;
	mul.wide.u32 	%rd52, %r138, 4;
	add.s64 	%rd248, %rd2, %rd52;
	add.s64 	%rd247, %rd1, %rd51;
	neg.s32 	%r141, %r8;
$L__BB1_12:
	.pragma "nounroll";
	ld.global.s8 	%r98, [%rd247];
	add.s32 	%r99, %r98, -47;
	st.local.u32 	[%rd248], %r99;
	add.s64 	%rd248, %rd248, 4;
	add.s64 	%rd247, %rd247, 1;
	add.s32 	%r141, %r141, 1;
	setp.ne.s32 	%p9, %r141, 0;
	@%p9 bra 	$L__BB1_12;
$L__BB1_13:
	add.s32 	%r146, %r40, -1;
	setp.lt.s32 	%p10, %r146, 0;
	mov.b64 	%rd259, 0;
	@%p10 bra 	$L__BB1_27;
	and.b32  	%r15, %r40, 15;
	setp.lt.u32 	%p11, %r146, 15;
	mov.b64 	%rd259, 0;
	@%p11 bra 	$L__BB1_18;
	add.s32 	%r144, %r40, -8;
	and.b32  	%r100, %r40, -16;
	neg.s32 	%r143, %r100;
	mov.b64 	%rd259, 0;
$L__BB1_16:
	.pragma "nounroll";
	add.s32 	%r101, %r144, 7;
	mul.wide.u32 	%rd57, %r101, 4;
	add.s64 	%rd58, %rd2, %rd57;
	ld.local.s32 	%rd59, [%rd58];
	{ // callseq 0, 0
	.param .b32 param0;
	st.param.b32 	[param0], %r101;
	.param .b64 retval0;
	call.uni (retval0), 
	_Z6my_powxi, 
	(
	param0
	);
	ld.param.b64 	%rd60, [retval0];
	} // callseq 0
	mad.lo.s64 	%rd62, %rd60, %rd59, %rd259;
	add.s32 	%r102, %r144, 6;
	mul.wide.u32 	%rd63, %r102, 4;
	add.s64 	%rd64, %rd2, %rd63;
	ld.local.s32 	%rd65, [%rd64];
	{ // callseq 1, 0
	.param .b32 param0;
	st.param.b32 	[param0], %r102;
	.param .b64 retval0;
	call.uni (retval0), 
	_Z6my_powxi, 
	(
	param0
	);
	ld.param.b64 	%rd66, [retval0];
	} // callseq 1
	mad.lo.s64 	%rd68, %rd66, %rd65, %rd62;
	add.s32 	%r103, %r144, 5;
	mul.wide.u32 	%rd69, %r103, 4;
	add.s64 	%rd70, %rd2, %rd69;
	ld.local.s32 	%rd71, [%rd70];
	{ // callseq 2, 0
	.param .b32 param0;
	st.param.b32 	[param0], %r103;
	.param .b64 retval0;
	call.uni (retval0), 
	_Z6my_powxi, 
	(
	param0
	);
	ld.param.b64 	%rd72, [retval0];
	} // callseq 2
	mad.lo.s64 	%rd74, %rd72, %rd71, %rd68;
	add.s32 	%r104, %r144, 4;
	mul.wide.u32 	%rd75, %r104, 4;
	add.s64 	%rd76, %rd2, %rd75;
	ld.local.s32 	%rd77, [%rd76];
	{ // callseq 3, 0
	.param .b32 param0;
	st.param.b32 	[param0], %r104;
	.param .b64 retval0;
	call.uni (retval0), 
	_Z6my_powxi, 
	(
	param0
	);
	ld.param.b64 	%rd78, [retval0];
	} // callseq 3
	mad.lo.s64 	%rd80, %rd78, %rd77, %rd74;
	add.s32 	%r105, %r144, 3;
	mul.wide.u32 	%rd81, %r105, 4;
	add.s64 	%rd82, %rd2, %rd81;
	ld.local.s32 	%rd83, [%rd82];
	{ // callseq 4, 0
	.param .b32 param0;
	st.param.b32 	[param0], %r105;
	.param .b64 retval0;
	call.uni (retval0), 
	_Z6my_powxi, 
	(
	param0
	);
	ld.param.b64 	%rd84, [retval0];
	} // callseq 4
	mad.lo.s64 	%rd86, %rd84, %rd83, %rd80;
	add.s32 	%r106, %r144, 2;
	mul.wide.u32 	%rd87, %r106, 4;
	add.s64 	%rd88, %rd2, %rd87;
	ld.local.s32 	%rd89, [%rd88];
	{ // callseq 5, 0
	.param .b32 param0;
	st.param.b32 	[param0], %r106;
	.param .b64 retval0;
	call.uni (retval0), 
	_Z6my_powxi, 
	(
	param0
	);
	ld.param.b64 	%rd90, [retval0];
	} // callseq 5
	mad.lo.s64 	%rd92, %rd90, %rd89, %rd86;
	add.s32 	%r107, %r144, 1;
	mul.wide.u32 	%rd93, %r107, 4;
	add.s64 	%rd94, %rd2, %rd93;
	ld.local.s32 	%rd95, [%rd94];
	{ // callseq 6, 0
	.param .b32 param0;
	st.param.b32 	[param0], %r107;
	.param .b64 retval0;
	call.uni (retval0), 
	_Z6my_powxi, 
	(
	param0
	);
	ld.param.b64 	%rd96, [retval0];
	} // callseq 6
	mad.lo.s64 	%rd98, %rd96, %rd95, %rd92;
	add.s32 	%r108, %r144, -8;
	mul.wide.u32 	%rd99, %r144, 4;
	add.s64 	%rd100, %rd2, %rd99;
	ld.local.s32 	%rd101, [%rd100];
	{ // callseq 7, 0
	.param .b32 param0;
	st.param.b32 	[param0], %r144;
	.param .b64 retval0;
	call.uni (retval0), 
	_Z6my_powxi, 
	(
	param0
	);
	ld.param.b64 	%rd102, [retval0];
	} // callseq 7
	mad.lo.s64 	%rd104, %rd102, %rd101, %rd98;
	add.s32 	%r109, %r144, -1;
	mul.wide.u32 	%rd105, %r109, 4;
	add.s64 	%rd106, %rd2, %rd105;
	ld.local.s32 	%rd107, [%rd106];
	{ // callseq 8, 0
	.param .b32 param0;
	st.param.b32 	[param0], %r109;
	.param .b64 retval0;
	call.uni (retval0), 
	_Z6my_powxi, 
	(
	param0
	);
	ld.param.b64 	%rd108, [retval0];
	} // callseq 8
	mad.lo.s64 	%rd110, %rd108, %rd107, %rd104;
	add.s32 	%r110, %r144, -2;
	mul.wide.u32 	%rd111, %r110, 4;
	add.s64 	%rd112, %rd2, %rd111;
	ld.local.s32 	%rd113, [%rd112];
	{ // callseq 9, 0
	.param .b32 param0;
	st.param.b32 	[param0], %r110;
	.param .b64 retval0;
	call.uni (retval0), 
	_Z6my_powxi, 
	(
	param0
	);
	ld.param.b64 	%rd114, [retval0];
	} // callseq 9
	mad.lo.s64 	%rd116, %rd114, %rd113, %rd110;
	add.s32 	%r111, %r144, -3;
	mul.wide.u32 	%rd117, %r111, 4;
	add.s64 	%rd118, %rd2, %rd117;
	ld.local.s32 	%rd119, [%rd118];
	{ // callseq 10, 0
	.param .b32 param0;
	st.param.b32 	[param0], %r111;
	.param .b64 retval0;
	call.uni (retval0), 
	_Z6my_powxi, 
	(
	param0
	);
	ld.param.b64 	%rd120, [retval0];
	} // callseq 10
	mad.lo.s64 	%rd122, %rd120, %rd119, %rd116;
	add.s32 	%r112, %r144, -4;
	mul.wide.u32 	%rd123, %r112, 4;
	add.s64 	%rd124, %rd2, %rd123;
	ld.local.s32 	%rd125, [%rd124];
	{ // callseq 11, 0
	.param .b32 param0;
	st.param.b32 	[param0], %r112;
	.param .b64 retval0;
	call.uni (retval0), 
	_Z6my_powxi, 
	(
	param0
	);
	ld.param.b64 	%rd126, [retval0];
	} // callseq 11
	mad.lo.s64 	%rd128, %rd126, %rd125, %rd122;
	add.s32 	%r113, %r144, -5;
	mul.wide.u32 	%rd129, %r113, 4;
	add.s64 	%rd130, %rd2, %rd129;
	ld.local.s32 	%rd131, [%rd130];
	{ // callseq 12, 0
	.param .b32 param0;
	st.param.b32 	[param0], %r113;
	.param .b64 retval0;
	call.uni (retval0), 
	_Z6my_powxi, 
	(
	param0
	);
	ld.param.b64 	%rd132, [retval0];
	} // callseq 12
	mad.lo.s64 	%rd134, %rd132, %rd131, %rd128;
	add.s32 	%r114, %r144, -6;
	mul.wide.u32 	%rd135, %r114, 4;
	add.s64 	%rd136, %rd2, %rd135;
	ld.local.s32 	%rd137, [%rd136];
	{ // callseq 13, 0
	.param .b32 param0;
	st.param.b32 	[param0], %r114;
	.param .b64 retval0;
	call.uni (retval0), 
	_Z6my_powxi, 
	(
	param0
	);
	ld.param.b64 	%rd138, [retval0];
	} // callseq 13
	mad.lo.s64 	%rd140, %rd138, %rd137, %rd134;
	add.s32 	%r115, %r144, -7;
	mul.wide.u32 	%rd141, %r115, 4;
	add.s64 	%rd142, %rd2, %rd141;
	ld.local.s32 	%rd143, [%rd142];
	{ // callseq 14, 0
	.param .b32 param0;
	st.param.b32 	[param0], %r115;
	.param .b64 retval0;
	call.uni (retval0), 
	_Z6my_powxi, 
	(
	param0
	);
	ld.param.b64 	%rd144, [retval0];
	} // callseq 14
	mad.lo.s64 	%rd146, %rd144, %rd143, %rd140;
	mul.wide.u32 	%rd147, %r108, 4;
	add.s64 	%rd148, %rd2, %rd147;
	ld.local.s32 	%rd149, [%rd148];
	{ // callseq 15, 0
	.param .b32 param0;
	st.param.b32 	[param0], %r108;
	.param .b64 retval0;
	call.uni (retval0), 
	_Z6my_powxi, 
	(
	param0
	);
	ld.param.b64 	%rd150, [retval0];
	} // callseq 15
	mad.lo.s64 	%rd259, %rd150, %rd149, %rd146;
	add.s32 	%r144, %r144, -16;
	add.s32 	%r143, %r143, 16;
	setp.ne.s32 	%p12, %r143, 0;
	@%p12 bra 	$L__BB1_16;
	add.s32 	%r146, %r144, 7;
$L__BB1_18:
	setp.eq.s32 	%p13, %r15, 0;
	@%p13 bra 	$L__BB1_27;
	and.b32  	%r26, %r40, 7;
	setp.lt.u32 	%p14, %r15, 8;
	@%p14 bra 	$L__BB1_21;
	mul.wide.u32 	%rd153, %r146, 4;
	add.s64 	%rd154, %rd2, %rd153;
	ld.local.s32 	%rd155, [%rd154];
	{ // callseq 16, 0
	.param .b32 param0;
	st.param.b32 	[param0], %r146;
	.param .b64 retval0;
	call.uni (retval0), 
	_Z6my_powxi, 
	(
	param0
	);
	ld.param.b64 	%rd156, [retval0];
	} // callseq 16
	mad.lo.s64 	%rd158, %rd156, %rd155, %rd259;
	add.s32 	%r116, %r146, -1;
	mul.wide.u32 	%rd159, %r116, 4;
	add.s64 	%rd160, %rd2, %rd159;
	ld.local.s32 	%rd161, [%rd160];
	{ // callseq 17, 0
	.param .b32 param0;
	st.param.b32 	[param0], %r116;
	.param .b64 retval0;
	call.uni (retval0), 
	_Z6my_powxi, 
	(
	param0
	);
	ld.param.b64 	%rd162, [retval0];
	} // callseq 17
	mad.lo.s64 	%rd164, %rd162, %rd161, %rd158;
	add.s32 	%r117, %r146, -2;
	mul.wide.u32 	%rd165, %r117, 4;
	add.s64 	%rd166, %rd2, %rd165;
	ld.local.s32 	%rd167, [%rd166];
	{ // callseq 18, 0
	.param .b32 param0;
	st.param.b32 	[param0], %r117;
	.param .b64 retval0;
	call.uni (retval0), 
	_Z6my_powxi, 
	(
	param0
	);
	ld.param.b64 	%rd168, [retval0];
	} // callseq 18
	mad.lo.s64 	%rd170, %rd168, %rd167, %rd164;
	add.s32 	%r118, %r146, -3;
	mul.wide.u32 	%rd171, %r118, 4;
	add.s64 	%rd172, %rd2, %rd171;
	ld.local.s32 	%rd173, [%rd172];
	{ // callseq 19, 0
	.param .b32 param0;
	st.param.b32 	[param0], %r118;
	.param .b64 retval0;
	call.uni (retval0), 
	_Z6my_powxi, 
	(
	param0
	);
	ld.param.b64 	%rd174, [retval0];
	} // callseq 19
	mad.lo.s64 	%rd176, %rd174, %rd173, %rd170;
	add.s32 	%r119, %r146, -4;
	mul.wide.u32 	%rd177, %r119, 4;
	add.s64 	%rd178, %rd2, %rd177;
	ld.local.s32 	%rd179, [%rd178];
	{ // callseq 20, 0
	.param .b32 param0;
	st.param.b32 	[param0], %r119;
	.param .b64 retval0;
	call.uni (retval0), 
	_Z6my_powxi, 
	(
	param0
	);
	ld.param.b64 	%rd180, [retval0];
	} // callseq 20
	mad.lo.s64 	%rd182, %rd180, %rd179, %rd176;
	add.s32 	%r120, %r146, -5;
	mul.wide.u32 	%rd183, %r120, 4;
	add.s64 	%rd184, %rd2, %rd183;
	ld.local.s32 	%rd185, [%rd184];
	{ // callseq 21, 0
	.param .b32 param0;
	st.param.b32 	[param0], %r120;
	.param .b64 retval0;
	call.uni (retval0), 
	_Z6my_powxi, 
	(
	param0
	);
	ld.param.b64 	%rd186, [retval0];
	} // callseq 21
	mad.lo.s64 	%rd188, %rd186, %rd185, %rd182;
	add.s32 	%r121, %r146, -6;
	mul.wide.u32 	%rd189, %r121, 4;
	add.s64 	%rd190, %rd2, %rd189;
	ld.local.s32 	%rd191, [%rd190];
	{ // callseq 22, 0
	.param .b32 param0;
	st.param.b32 	[param0], %r121;
	.param .b64 retval0;
	call.uni (retval0), 
	_Z6my_powxi, 
	(
	param0
	);
	ld.param.b64 	%rd192, [retval0];
	} // callseq 22
	mad.lo.s64 	%rd194, %rd192, %rd191, %rd188;
	add.s32 	%r122, %r146, -7;
	mul.wide.u32 	%rd195, %r122, 4;
	add.s64 	%rd196, %rd2, %rd195;
	ld.local.s32 	%rd197, [%rd196];
	{ // callseq 23, 0
	.param .b32 param0;
	st.param.b32 	[param0], %r122;
	.param .b64 retval0;
	call.uni (retval0), 
	_Z6my_powxi, 
	(
	param0
	);
	ld.param.b64 	%rd198, [retval0];
	} // callseq 23
	mad.lo.s64 	%rd259, %rd198, %rd197, %rd194;
	add.s32 	%r146, %r146, -8;
$L__BB1_21:
	setp.eq.s32 	%p15, %r26, 0;
	@%p15 bra 	$L__BB1_27;
	and.b32  	%r29, %r40, 3;
	setp.lt.u32 	%p16, %r26, 4;
	@%p16 bra 	$L__BB1_24;
	mul.wide.u32 	%rd201, %r146, 4;
	add.s64 	%rd202, %rd2, %rd201;
	ld.local.s32 	%rd203, [%rd202];
	{ // callseq 24, 0
	.param .b32 param0;
	st.param.b32 	[param0], %r146;
	.param .b64 retval0;
	call.uni (retval0), 
	_Z6my_powxi, 
	(
	param0
	);
	ld.param.b64 	%rd204, [retval0];
	} // callseq 24
	mad.lo.s64 	%rd206, %rd204, %rd203, %rd259;
	add.s32 	%r123, %r146, -1;
	mul.wide.u32 	%rd207, %r123, 4;
	add.s64 	%rd208, %rd2, %rd207;
	ld.local.s32 	%rd209, [%rd208];
	{ // callseq 25, 0
	.param .b32 param0;
	st.param.b32 	[param0], %r123;
	.param .b64 retval0;
	call.uni (retval0), 
	_Z6my_powxi, 
	(
	param0
	);
	ld.param.b64 	%rd210, [retval0];
	} // callseq 25
	mad.lo.s64 	%rd212, %rd210, %rd209, %rd206;
	add.s32 	%r124, %r146, -2;
	mul.wide.u32 	%rd213, %r124, 4;
	add.s64 	%rd214, %rd2, %rd213;
	ld.local.s32 	%rd215, [%rd214];
	{ // callseq 26, 0
	.param .b32 param0;
	st.param.b32 	[param0], %r124;
	.param .b64 retval0;
	call.uni (retval0), 
	_Z6my_powxi, 
	(
	param0
	);
	ld.param.b64 	%rd216, [retval0];
	} // callseq 26
	mad.lo.s64 	%rd218, %rd216, %rd215, %rd212;
	add.s32 	%r125, %r146, -3;
	mul.wide.u32 	%rd219, %r125, 4;
	add.s64 	%rd220, %rd2, %rd219;
	ld.local.s32 	%rd221, [%rd220];
	{ // callseq 27, 0
	.param .b32 param0;
	st.param.b32 	[param0], %r125;
	.param .b64 retval0;
	call.uni (retval0), 
	_Z6my_powxi, 
	(
	param0
	);
	ld.param.b64 	%rd222, [retval0];
	} // callseq 27
	mad.lo.s64 	%rd259, %rd222, %rd221, %rd218;
	add.s32 	%r146, %r146, -4;
$L__BB1_24:
	setp.eq.s32 	%p17, %r29, 0;
	@%p17 bra 	$L__BB1_27;
	neg.s32 	%r148, %r29;
$L__BB1_26:
	.pragma "nounroll";
	mul.wide.u32 	%rd224, %r146, 4;
	add.s64 	%rd225, %rd2, %rd224;
	ld.local.s32 	%rd226, [%rd225];
	{ // callseq 28, 0
	.param .b32 param0;
	st.param.b32 	[param0], %r146;
	.param .b64 retval0;
	call.uni (retval0), 
	_Z6my_powxi, 
	(
	param0
	);
	ld.param.b64 	%rd227, [retval0];
	} // callseq 28
	mad.lo.s64 	%rd259, %rd227, %rd226, %rd259;
	add.s32 	%r146, %r146, -1;
	add.s32 	%r148, %r148, 1;
	setp.ne.s32 	%p18, %r148, 0;
	@%p18 bra 	$L__BB1_26;
$L__BB1_27:
	{ // callseq 29, 0
	.param .b32 param0;
	st.param.b32 	[param0], 9;
	.param .b64 retval0;
	call.uni (retval0), 
	_Z6my_powxi, 
	(
	param0
	);
	ld.param.b64 	%rd229, [retval0];
	} // callseq 29
	mov.u32 	%r126, %ctaid.x;
	mov.u32 	%r37, %ntid.x;
	mov.u32 	%r127, %tid.x;
	mad.lo.s32 	%r128, %r126, %r37, %r127;
	cvt.u64.u32 	%rd260, %r128;
	setp.le.s64 	%p19, %rd229, %rd260;
	@%p19 bra 	$L__BB1_36;
	mov.u32 	%r129, %nctaid.x;
	mul.lo.s32 	%r130, %r37, %r129;
	cvt.u64.u32 	%rd32, %r130;
$L__BB1_29:
	setp.ne.s64 	%p20, %rd260, %rd259;
	@%p20 bra 	$L__BB1_35;
	mov.u64 	%rd232, $str;
	cvta.global.u64 	%rd233, %rd232;
	{ // callseq 30, 0
	.param .b64 param0;
	st.param.b64 	[param0], %rd233;
	.param .b64 param1;
	st.param.b64 	[param1], 0;
	.param .b32 retval0;
	call.uni (retval0), 
	vprintf, 
	(
	param0, 
	param1
	);
	ld.param.b32 	%r131, [retval0];
	} // callseq 30
	st.local.u64 	[%rd4], %rd259;
	mov.u64 	%rd234, $str$1;
	cvta.global.u64 	%rd235, %rd234;
	{ // callseq 31, 0
	.param .b64 param0;
	st.param.b64 	[param0], %rd235;
	.param .b64 param1;
	st.param.b64 	[param1], %rd42;
	.param .b32 retval0;
	call.uni (retval0), 
	vprintf, 
	(
	param0, 
	param1
	);
	ld.param.b32 	%r133, [retval0];
	} // callseq 31
	setp.eq.s64 	%p24, %rd259, 0;
	mov.b64 	%rd262, 0;
	@%p24 bra 	$L__BB1_34;
	mov.b32 	%r150, 0;
$L__BB1_32:
	mul.hi.u64 	%rd237, %rd259, -2912643801112034465;
	shr.u64 	%rd35, %rd237, 6;
	mul.lo.s64 	%rd238, %rd35, 76;
	sub.s64 	%rd239, %rd259, %rd238;
	cvt.u16.u64 	%rs1, %rd239;
	add.s16 	%rs2, %rs1, 47;
	add.s32 	%r39, %r150, 1;
	cvt.u64.u32 	%rd240, %r150;
	add.s64 	%rd241, %rd3, %rd240;
	st.local.u8 	[%rd241], %rs2;
	setp.gt.u64 	%p25, %rd259, 75;
	mov.u32 	%r150, %r39;
	mov.u64 	%rd259, %rd35;
	@%p25 bra 	$L__BB1_32;
	cvt.u64.u32 	%rd262, %r39;
$L__BB1_34:
	add.s64 	%rd242, %rd3, %rd262;
	mov.b16 	%rs3, 0;
	st.local.u8 	[%rd242], %rs3;
	st.local.u64 	[%rd4], %rd41;
	mov.u64 	%rd244, $str$2;
	cvta.global.u64 	%rd245, %rd244;
	{ // callseq 32, 0
	.param .b64 param0;
	st.param.b64 	[param0], %rd245;
	.param .b64 param1;
	st.param.b64 	[param1], %rd42;
	.param .b32 retval0;
	call.uni (retval0), 
	vprintf, 
	(
	param0, 
	param1
	);
	ld.param.b32 	%r136, [retval0];
	} // callseq 32
	bra.uni 	$L__BB1_36;
$L__BB1_35:
	setp.le.s64 	%p21, %rd260, %rd259;
	add.s64 	%rd260, %rd260, %rd32;
	setp.lt.s64 	%p22, %rd260, %rd229;
	and.pred  	%p23, %p21, %p22;
	@%p23 bra 	$L__BB1_29;
$L__BB1_36:
	ret;

}


// ===== COMPILED SASS (sm_100) =====

	.target	sm_100

	.elftype	@"ET_EXEC"


//--------------------- .note.nv.tkinfo           --------------------------
	.section	.note.nv.tkinfo,"",@"SHT_NOTE"
	.sectionflags	@"SHF_NOTE_NV_TKINFO"
	.tkinfo
        /*0018*/ 	.word	0x00000002
        /*0030*/ 	.string	""
        /*0030*/ 	.string	"ptxas"
        /*0030*/ 	.string	"Cuda compilation tools, release 13.0, V13.0.88"
        /*0030*/ 	.string	"Build cuda_13.0.r13.0/compiler.36424714_0"
        /*0030*/ 	.string	"-arch sm_100 -m 64 "



//--------------------- .note.nv.cuinfo           --------------------------
	.section	.note.nv.cuinfo,"",@"SHT_NOTE"
	.sectionflags	@"SHF_NOTE_NV_CUINFO"
        /*0018*/ 	.short	0x0002
        /*001a*/ 	.short	0x0064
        /*001c*/ 	.short	0x0082
	.zero		2


//--------------------- .nv.info                  --------------------------
	.section	.nv.info,"",@"SHT_CUDA_INFO"
	.align	4


	//----- nvinfo : EIATTR_REGCOUNT
	.align		4
        /*0000*/ 	.byte	0x04, 0x2f
        /*0002*/ 	.short	(.L_4 - .L_3)
	.align		4
.L_3:
        /*0004*/ 	.word	index@(_Z10bruteForcePcj)
        /*0008*/ 	.word	0x0000001e


	//----- nvinfo : EIATTR_FRAME_SIZE
	.align		4
.L_4:
        /*000c*/ 	.byte	0x04, 0x11
        /*000e*/ 	.short	(.L_6 - .L_5)
	.align		4
.L_5:
        /*0010*/ 	.word	index@($_Z10bruteForcePcj$_Z6my_powxi)
        /*0014*/ 	.word	0x00000070


	//----- nvinfo : EIATTR_FRAME_SIZE
	.align		4
.L_6:
        /*0018*/ 	.byte	0x04, 0x11
        /*001a*/ 	.short	(.L_8 - .L_7)
	.align		4
.L_7:
        /*001c*/ 	.word	index@(_Z10bruteForcePcj)
        /*0020*/ 	.word	0x00000070


	//----- nvinfo : EIATTR_MIN_STACK_SIZE
	.align		4
.L_8:
        /*0024*/ 	.byte	0x04, 0x12
        /*0026*/ 	.short	(.L_10 - .L_9)
	.align		4
.L_9:
        /*0028*/ 	.word	index@(_Z10bruteForcePcj)
        /*002c*/ 	.word	0x00000070
.L_10:


//--------------------- .nv.compat                --------------------------
	.section	.nv.compat,"",@"SHT_CUDA_COMPAT_INFO"
	.align	4
        /*0000*/ 	.byte	0x02, 0x09, 0x00, 0x00, 0x02, 0x02, 0x01, 0x00, 0x02, 0x05, 0x05, 0x00, 0x03, 0x07, 0x01, 0x01
        /*0010*/ 	.byte	0x02, 0x03, 0x00, 0x00, 0x02, 0x06, 0x01, 0x00, 0x04, 0x0b, 0x08, 0x00, 0x09, 0x00, 0x00, 0x00
        /*0020*/ 	.byte	0x00, 0x00, 0x00, 0x00


//--------------------- .nv.info._Z10bruteForcePcj --------------------------
	.section	.nv.info._Z10bruteForcePcj,"",@"SHT_CUDA_INFO"
	.sectionflags	@""
	.align	4


	//----- nvinfo : EIATTR_CUDA_API_VERSION
	.align		4
        /*0000*/ 	.byte	0x04, 0x37
        /*0002*/ 	.short	(.L_12 - .L_11)
.L_11:
        /*0004*/ 	.word	0x00000082


	//----- nvinfo : EIATTR_KPARAM_INFO
	.align		4
.L_12:
        /*0008*/ 	.byte	0x04, 0x17
        /*000a*/ 	.short	(.L_14 - .L_13)
.L_13:
        /*000c*/ 	.word	0x00000000
        /*0010*/ 	.short	0x0001
        /*0012*/ 	.short	0x0008
        /*0014*/ 	.byte	0x00, 0xf0, 0x11, 0x00


	//----- nvinfo : EIATTR_KPARAM_INFO
	.align		4
.L_14:
        /*0018*/ 	.byte	0x04, 0x17
        /*001a*/ 	.short	(.L_16 - .L_15)
.L_15:
        /*001c*/ 	.word	0x00000000
        /*0020*/ 	.short	0x0000
        /*0022*/ 	.short	0x0000
        /*0024*/ 	.byte	0x00, 0xf5, 0x21, 0x00


	//----- nvinfo : EIATTR_SPARSE_MMA_MASK
	.align		4
.L_16:
        /*0028*/ 	.byte	0x03, 0x50
        /*002a*/ 	.short	0x0000


	//----- nvinfo : EIATTR_MAXREG_COUNT
	.align		4
        /*002c*/ 	.byte	0x03, 0x1b
        /*002e*/ 	.short	0x00ff


	//----- nvinfo : EIATTR_EXTERNS
	.align		4
        /*0030*/ 	.byte	0x04, 0x0f
        /*0032*/ 	.short	(.L_18 - .L_17)


	//   ....[0]....
	.align		4
.L_17:
        /*0034*/ 	.word	index@(vprintf)


	//----- nvinfo : EIATTR_MERCURY_ISA_VERSION
	.align		4
.L_18:
        /*0038*/ 	.byte	0x03, 0x5f
        /*003a*/ 	.short	0x0101


	//----- nvinfo : EIATTR_VRC_CTA_INIT_COUNT
	.align		4
        /*003c*/ 	.byte	0x02, 0x4a
	.zero		1
	.zero		1


	//----- nvinfo : EIATTR_SYSCALL_OFFSETS
	.align		4
        /*0040*/ 	.byte	0x04, 0x46
        /*0042*/ 	.short	(.L_20 - .L_19)


	//   ....[0]....
.L_19:
        /*0044*/ 	.word	0x00002260


	//   ....[1]....
        /*0048*/ 	.word	0x00002310


	//   ....[2]....
        /*004c*/ 	.word	0x00002590


	//----- nvinfo : EIATTR_EXIT_INSTR_OFFSETS
	.align		4
.L_20:
        /*0050*/ 	.byte	0x04, 0x1c
        /*0052*/ 	.short	(.L_22 - .L_21)


	//   ....[0]....
.L_21:
        /*0054*/ 	.word	0x000020b0


	//   ....[1]....
        /*0058*/ 	.word	0x000021d0


	//   ....[2]....
        /*005c*/ 	.word	0x000025a0


	//----- nvinfo : EIATTR_CRS_STACK_SIZE
	.align		4
.L_22:
        /*0060*/ 	.byte	0x04, 0x1e
        /*0062*/ 	.short	(.L_24 - .L_23)
.L_23:
        /*0064*/ 	.word	0x00000000


	//----- nvinfo : EIATTR_CBANK_PARAM_SIZE
	.align		4
.L_24:
        /*0068*/ 	.byte	0x03, 0x19
        /*006a*/ 	.short	0x000c


	//----- nvinfo : EIATTR_PARAM_CBANK
	.align		4
        /*006c*/ 	.byte	0x04, 0x0a
        /*006e*/ 	.short	(.L_26 - .L_25)
	.align		4
.L_25:
        /*0070*/ 	.word	index@(.nv.constant0._Z10bruteForcePcj)
        /*0074*/ 	.short	0x0380
        /*0076*/ 	.short	0x000c


	//----- nvinfo : EIATTR_SW_WAR
	.align		4
.L_26:
        /*0078*/ 	.byte	0x04, 0x36
        /*007a*/ 	.short	(.L_28 - .L_27)
.L_27:
        /*007c*/ 	.word	0x00000008
.L_28:


//--------------------- .nv.callgraph             --------------------------
	.section	.nv.callgraph,"",@"SHT_CUDA_CALLGRAPH"
	.align	4
	.sectionentsize	8
	.align		4
        /*0000*/ 	.word	0x00000000
	.align		4
        /*0004*/ 	.word	0xffffffff
	.align		4
        /*0008*/ 	.word	index@(_Z10bruteForcePcj)
	.align		4
        /*000c*/ 	.word	index@(vprintf)
	.align		4
        /*0010*/ 	.word	0x00000000
	.align		4
        /*0014*/ 	.word	0xfffffffe
	.align		4
        /*0018*/ 	.word	0x00000000
	.align		4
        /*001c*/ 	.word	0xfffffffd
	.align		4
        /*0020*/ 	.word	0x00000000
	.align		4
        /*0024*/ 	.word	0xfffffffc


//--------------------- .nv.constant4             --------------------------
	.section	.nv.constant4,"a",@progbits
	.align	8
	.align		8
.nv.constant4:
        /*0000*/ 	.dword	vprintf
	.align		8
        /*0008*/ 	.dword	$str
	.align		8
        /*0010*/ 	.dword	$str$1
	.align		8
        /*0018*/ 	.dword	$str$2


//--------------------- .text._Z10bruteForcePcj   --------------------------
	.section	.text._Z10bruteForcePcj,"ax",@progbits
	.align	128
        .global         _Z10bruteForcePcj
        .type           _Z10bruteForcePcj,@function
        .size           _Z10bruteForcePcj,(.L_x_29 - _Z10bruteForcePcj)
        .other          _Z10bruteForcePcj,@"STO_CUDA_ENTRY STV_DEFAULT"
_Z10bruteForcePcj:
.text._Z10bruteForcePcj:
[----:B------:R-:W0:Y:S08]  /*0000*/  LDC R1, c[0x0][0x37c] ;  /* 0x0000df00ff017b82 */ /* 0x000e300000000800 */
[----:B------:R-:W1:Y:S01]  /*0010*/  LDC R26, c[0x0][0x388] ;  /* 0x0000e200ff1a7b82 */ /* 0x000e620000000800 */
[----:B------:R-:W2:Y:S01]  /*0020*/  LDCU UR4, c[0x0][0x2f8] ;  /* 0x00005f00ff0477ac */ /* 0x000ea20008000800 */
[----:B0-----:R-:W-:Y:S01]  /*0030*/  VIADD R1, R1, 0xffffff90 ;  /* 0xffffff9001017836 */ /* 0x001fe20000000000 */
[----:B------:R-:W0:Y:S04]  /*0040*/  LDCU UR5, c[0x0][0x2fc] ;  /* 0x00005f80ff0577ac */ /* 0x000e280008000800 */
[----:B--2---:R-:W-:-:S04]  /*0050*/  IADD3 R18, P1, PT, R1, UR4, RZ ;  /* 0x0000000401127c10 */ /* 0x004fc8000ff3e0ff */
[----:B------:R-:W-:Y:S01]  /*0060*/  IADD3 R16, P2, PT, R18, 0x50, RZ ;  /* 0x0000005012107810 */ /* 0x000fe20007f5e0ff */
[----:B0-----:R-:W-:Y:S01]  /*0070*/  IMAD.X R2, RZ, RZ, UR5, P1 ;  /* 0x00000005ff027e24 */ /* 0x001fe200088e06ff */
[----:B-1----:R-:W-:Y:S02]  /*0080*/  ISETP.NE.AND P0, PT, R26, RZ, PT ;  /* 0x000000ff1a00720c */ /* 0x002fe40003f05270 */
[----:B------:R-:W-:Y:S02]  /*0090*/  IADD3 R18, P3, PT, R18, 0x60, RZ ;  /* 0x0000006012127810 */ /* 0x000fe40007f7e0ff */
[----:B------:R-:W-:-:S03]  /*00a0*/  IADD3.X R17, PT, PT, RZ, R2, RZ, P2, !PT ;  /* 0x00000002ff117210 */ /* 0x000fc600017fe4ff */
[----:B------:R-:W-:-:S06]  /*00b0*/  IMAD.X R2, RZ, RZ, R2, P3 ;  /* 0x000000ffff027224 */ /* 0x000fcc00018e0602 */
[----:B------:R-:W-:Y:S05]  /*00c0*/  @!P0 BRA `(.L_x_0) ;  /* 0x0000000400d88947 */ /* 0x000fea0003800000 */
[C---:B------:R-:W-:Y:S01]  /*00d0*/  ISETP.GE.U32.AND P0, PT, R26.reuse, 0x10, PT ;  /* 0x000000101a00780c */ /* 0x040fe20003f06070 */
[----:B------:R-:W0:Y:S01]  /*00e0*/  LDCU.64 UR6, c[0x0][0x358] ;  /* 0x00006b00ff0677ac */ /* 0x000e220008000a00 */
[----:B------:R-:W-:Y:S01]  /*00f0*/  LOP3.LUT R27, R26, 0xf, RZ, 0xc0, !PT ;  /* 0x0000000f1a1b7812 */ /* 0x000fe200078ec0ff */
[----:B------:R-:W-:-:S03]  /*0100*/  IMAD.MOV.U32 R0, RZ, RZ, RZ ;  /* 0x000000ffff007224 */ /* 0x000fc600078e00ff */
[----:B------:R-:W-:-:S07]  /*0110*/  ISETP.NE.AND P1, PT, R27, RZ, PT ;  /* 0x000000ff1b00720c */ /* 0x000fce0003f25270 */
[----:B------:R-:W-:Y:S06]  /*0120*/  @!P0 BRA `(.L_x_1) ;  /* 0x0000000000c88947 */ /* 0x000fec0003800000 */
[----:B------:R-:W1:Y:S01]  /*0130*/  LDCU.64 UR4, c[0x0][0x380] ;  /* 0x00007000ff0477ac */ /* 0x000e620008000a00 */
[----:B------:R-:W-:Y:S02]  /*0140*/  LOP3.LUT R0, R26, 0xfffffff0, RZ, 0xc0, !PT ;  /* 0xfffffff01a007812 */ /* 0x000fe400078ec0ff */
[----:B------:R-:W-:-:S03]  /*0150*/  IADD3 R25, PT, PT, R1, 0x20, RZ ;  /* 0x0000002001197810 */ /* 0x000fc60007ffe0ff */
[----:B------:R-:W-:Y:S01]  /*0160*/  IMAD.MOV R3, RZ, RZ, -R0 ;  /* 0x000000ffff037224 */ /* 0x000fe200078e0a00 */
[----:B-1----:R-:W-:-:S04]  /*0170*/  UIADD3 UR4, UP0, UPT, UR4, 0x7, URZ ;  /* 0x0000000704047890 */ /* 0x002fc8000ff1e0ff */
[----:B------:R-:W-:Y:S02]  /*0180*/  UIADD3.X UR5, UPT, UPT, URZ, UR5, URZ, UP0, !UPT ;  /* 0x00000005ff057290 */ /* 0x000fe400087fe4ff */
[----:B------:R-:W-:-:S04]  /*0190*/  IMAD.U32 R4, RZ, RZ, UR4 ;  /* 0x00000004ff047e24 */ /* 0x000fc8000f8e00ff */
[----:B------:R-:W-:-:S07]  /*01a0*/  MOV R5, UR5 ;  /* 0x0000000500057c02 */ /* 0x000fce0008000f00 */
.L_x_2:
[----:B0-----:R-:W2:Y:S04]  /*01b0*/  LDG.E.S8 R6, desc[UR6][R4.64+-0x7] ;  /* 0xfffff90604067981 */ /* 0x001ea8000c1e1300 */
[----:B------:R-:W3:Y:S04]  /*01c0*/  LDG.E.S8 R9, desc[UR6][R4.64+-0x6] ;  /* 0xfffffa0604097981 */ /* 0x000ee8000c1e1300 */
[----:B------:R-:W4:Y:S04]  /*01d0*/  LDG.E.S8 R10, desc[UR6][R4.64+-0x5] ;  /* 0xfffffb06040a7981 */ /* 0x000f28000c1e1300 */
[----:B------:R-:W5:Y:S04]  /*01e0*/  LDG.E.S8 R11, desc[UR6][R4.64+-0x4] ;  /* 0xfffffc06040b7981 */ /* 0x000f68000c1e1300 */
        /* <DEDUP_REMOVED lines=10> */
[----:B------:R-:W5:Y:S01]  /*0290*/  LDG.E.S8 R24, desc[UR6][R4.64+0x8] ;  /* 0x0000080604187981 */ /* 0x000f62000c1e1300 */
[----:B--2---:R-:W-:-:S03]  /*02a0*/  VIADD R8, R6, 0xffffffd1 ;  /* 0xffffffd106087836 */ /* 0x004fc60000000000 */
[----:B------:R0:W2:Y:S01]  /*02b0*/  LDG.E.S8 R6, desc[UR6][R4.64+-0x3] ;  /* 0xfffffd0604067981 */ /* 0x0000a2000c1e1300 */
[----:B------:R-:W-:Y:S02]  /*02c0*/  VIADD R3, R3, 0x10 ;  /* 0x0000001003037836 */ /* 0x000fe40000000000 */
[----:B---3--:R-:W-:Y:S01]  /*02d0*/  VIADD R9, R9, 0xffffffd1 ;  /* 0xffffffd109097836 */ /* 0x008fe20000000000 */
[----:B----4-:R-:W-:Y:S01]  /*02e0*/  IADD3 R10, PT, PT, R10, -0x2f, RZ ;  /* 0xffffffd10a0a7810 */ /* 0x010fe20007ffe0ff */
[----:B-----5:R-:W-:Y:S01]  /*02f0*/  VIADD R11, R11, 0xffffffd1 ;  /* 0xffffffd10b0b7836 */ /* 0x020fe20000000000 */
[----:B------:R-:W-:-:S04]  /*0300*/  ISETP.NE.AND P0, PT, R3, RZ, PT ;  /* 0x000000ff0300720c */ /* 0x000fc80003f05270 */
[----:B------:R1:W-:Y:S01]  /*0310*/  STL.128 [R25+-0x20], R8 ;  /* 0xffffe00819007387 */ /* 0x0003e20000100c00 */
[----:B0-----:R-:W-:Y:S01]  /*0320*/  IADD3 R4, P2, PT, R4, 0x10, RZ ;  /* 0x0000001004047810 */ /* 0x001fe20007f5e0ff */
[----:B-1----:R-:W-:Y:S02]  /*0330*/  VIADD R11, R13, 0xffffffd1 ;  /* 0xffffffd10d0b7836 */ /* 0x002fe40000000000 */
[----:B------:R-:W-:Y:S01]  /*0340*/  VIADD R13, R15, 0xffffffd1 ;  /* 0xffffffd10f0d7836 */ /* 0x000fe20000000000 */
[----:B------:R-:W-:Y:S01]  /*0350*/  IADD3 R15, PT, PT, R20, -0x2f, RZ ;  /* 0xffffffd1140f7810 */ /* 0x000fe20007ffe0ff */
[----:B------:R-:W-:Y:S02]  /*0360*/  VIADD R20, R21, 0xffffffd1 ;  /* 0xffffffd115147836 */ /* 0x000fe40000000000 */
[----:B------:R-:W-:Y:S01]  /*0370*/  VIADD R10, R12, 0xffffffd1 ;  /* 0xffffffd10c0a7836 */ /* 0x000fe20000000000 */
[----:B------:R-:W-:Y:S01]  /*0380*/  IADD3 R12, PT, PT, R14, -0x2f, RZ ;  /* 0xffffffd10e0c7810 */ /* 0x000fe20007ffe0ff */
[----:B------:R-:W-:Y:S01]  /*0390*/  VIADD R21, R22, 0xffffffd1 ;  /* 0xffffffd116157836 */ /* 0x000fe20000000000 */
[----:B------:R-:W-:-:S02]  /*03a0*/  IADD3 R22, PT, PT, R23, -0x2f, RZ ;  /* 0xffffffd117167810 */ /* 0x000fc40007ffe0ff */
[----:B------:R-:W-:Y:S01]  /*03b0*/  IADD3 R9, PT, PT, R7, -0x2f, RZ ;  /* 0xffffffd107097810 */ /* 0x000fe20007ffe0ff */
[----:B------:R-:W-:Y:S02]  /*03c0*/  VIADD R14, R19, 0xffffffd1 ;  /* 0xffffffd1130e7836 */ /* 0x000fe40000000000 */
[----:B------:R-:W-:-:S03]  /*03d0*/  VIADD R23, R24, 0xffffffd1 ;  /* 0xffffffd118177836 */ /* 0x000fc60000000000 */
[----:B------:R-:W-:Y:S01]  /*03e0*/  STL.128 [R25], R12 ;  /* 0x0000000c19007387 */ /* 0x000fe20000100c00 */
[----:B------:R-:W-:-:S03]  /*03f0*/  IADD3.X R5, PT, PT, RZ, R5, RZ, P2, !PT ;  /* 0x00000005ff057210 */ /* 0x000fc600017fe4ff */
[----:B------:R-:W-:Y:S01]  /*0400*/  STL.128 [R25+0x10], R20 ;  /* 0x0000101419007387 */ /* 0x000fe20000100c00 */
[----:B--2---:R-:W-:-:S05]  /*0410*/  VIADD R8, R6, 0xffffffd1 ;  /* 0xffffffd106087836 */ /* 0x004fca0000000000 */
[----:B------:R0:W-:Y:S02]  /*0420*/  STL.128 [R25+-0x10], R8 ;  /* 0xfffff00819007387 */ /* 0x0001e40000100c00 */
[----:B0-----:R-:W-:Y:S01]  /*0430*/  VIADD R25, R25, 0x40 ;  /* 0x0000004019197836 */ /* 0x001fe20000000000 */
[----:B------:R-:W-:Y:S06]  /*0440*/  @P0 BRA `(.L_x_2) ;  /* 0xfffffffc00580947 */ /* 0x000fec000383ffff */
.L_x_1:
[----:B------:R-:W-:Y:S05]  /*0450*/  @!P1 BRA `(.L_x_0) ;  /* 0x0000000000f49947 */ /* 0x000fea0003800000 */
[----:B------:R-:W-:Y:S02]  /*0460*/  ISETP.GE.U32.AND P0, PT, R27, 0x8, PT ;  /* 0x000000081b00780c */ /* 0x000fe40003f06070 */
[----:B------:R-:W-:-:S04]  /*0470*/  LOP3.LUT R19, R26, 0x7, RZ, 0xc0, !PT ;  /* 0x000000071a137812 */ /* 0x000fc800078ec0ff */
[----:B------:R-:W-:-:S07]  /*0480*/  ISETP.NE.AND P1, PT, R19, RZ, PT ;  /* 0x000000ff1300720c */ /* 0x000fce0003f25270 */
[----:B------:R-:W-:Y:S06]  /*0490*/  @!P0 BRA `(.L_x_3) ;  /* 0x00000000005c8947 */ /* 0x000fec0003800000 */
[----:B------:R-:W1:Y:S02]  /*04a0*/  LDCU.64 UR4, c[0x0][0x380] ;  /* 0x00007000ff0477ac */ /* 0x000e640008000a00 */
[----:B-1----:R-:W-:-:S05]  /*04b0*/  IADD3 R4, P0, PT, R0, UR4, RZ ;  /* 0x0000000400047c10 */ /* 0x002fca000ff1e0ff */
[----:B------:R-:W-:-:S05]  /*04c0*/  IMAD.X R5, RZ, RZ, UR5, P0 ;  /* 0x00000005ff057e24 */ /* 0x000fca00080e06ff */
[----:B0-----:R-:W2:Y:S04]  /*04d0*/  LDG.E.S8 R3, desc[UR6][R4.64] ;  /* 0x0000000604037981 */ /* 0x001ea8000c1e1300 */
[----:B------:R-:W3:Y:S04]  /*04e0*/  LDG.E.S8 R9, desc[UR6][R4.64+0x1] ;  /* 0x0000010604097981 */ /* 0x000ee8000c1e1300 */
[----:B------:R-:W4:Y:S04]  /*04f0*/  LDG.E.S8 R10, desc[UR6][R4.64+0x2] ;  /* 0x00000206040a7981 */ /* 0x000f28000c1e1300 */
[----:B------:R-:W5:Y:S04]  /*0500*/  LDG.E.S8 R11, desc[UR6][R4.64+0x3] ;  /* 0x00000306040b7981 */ /* 0x000f68000c1e1300 */
[----:B------:R-:W5:Y:S04]  /*0510*/  LDG.E.S8 R7, desc[UR6][R4.64+0x4] ;  /* 0x0000040604077981 */ /* 0x000f68000c1e1300 */
[----:B------:R-:W5:Y:S04]  /*0520*/  LDG.E.S8 R13, desc[UR6][R4.64+0x5] ;  /* 0x00000506040d7981 */ /* 0x000f68000c1e1300 */
[----:B------:R-:W5:Y:S04]  /*0530*/  LDG.E.S8 R14, desc[UR6][R4.64+0x6] ;  /* 0x00000606040e7981 */ /* 0x000f68000c1e1300 */
[----:B------:R-:W5:Y:S01]  /*0540*/  LDG.E.S8 R15, desc[UR6][R4.64+0x7] ;  /* 0x00000706040f7981 */ /* 0x000f62000c1e1300 */
[----:B------:R-:W-:-:S02]  /*0550*/  LEA R6, R0, R1, 0x2 ;  /* 0x0000000100067211 */ /* 0x000fc400078e10ff */
[----:B------:R-:W-:Y:S01]  /*0560*/  IADD3 R0, PT, PT, R0, 0x8, RZ ;  /* 0x0000000800007810 */ /* 0x000fe20007ffe0ff */
[----:B--2---:R-:W-:Y:S02]  /*0570*/  VIADD R8, R3, 0xffffffd1 ;  /* 0xffffffd103087836 */ /* 0x004fe40000000000 */
[----:B---3--:R-:W-:Y:S01]  /*0580*/  VIADD R9, R9, 0xffffffd1 ;  /* 0xffffffd109097836 */ /* 0x008fe20000000000 */
[----:B----4-:R-:W-:Y:S01]  /*0590*/  IADD3 R10, PT, PT, R10, -0x2f, RZ ;  /* 0xffffffd10a0a7810 */ /* 0x010fe20007ffe0ff */
[----:B-----5:R-:W-:Y:S02]  /*05a0*/  VIADD R11, R11, 0xffffffd1 ;  /* 0xffffffd10b0b7836 */ /* 0x020fe40000000000 */
[----:B------:R-:W-:-:S03]  /*05b0*/  VIADD R12, R7, 0xffffffd1 ;  /* 0xffffffd1070c7836 */ /* 0x000fc60000000000 */
[----:B------:R1:W-:Y:S01]  /*05c0*/  STL.128 [R6], R8 ;  /* 0x0000000806007387 */ /* 0x0003e20000100c00 */
[----:B------:R-:W-:Y:S01]  /*05d0*/  IADD3 R13, PT, PT, R13, -0x2f, RZ ;  /* 0xffffffd10d0d7810 */ /* 0x000fe20007ffe0ff */
[----:B------:R-:W-:Y:S02]  /*05e0*/  VIADD R14, R14, 0xffffffd1 ;  /* 0xffffffd10e0e7836 */ /* 0x000fe40000000000 */
[----:B------:R-:W-:-:S05]  /*05f0*/  VIADD R15, R15, 0xffffffd1 ;  /* 0xffffffd10f0f7836 */ /* 0x000fca0000000000 */
[----:B------:R1:W-:Y:S02]  /*0600*/  STL.128 [R6+0x10], R12 ;  /* 0x0000100c06007387 */ /* 0x0003e40000100c00 */
.L_x_3:
[----:B------:R-:W-:Y:S05]  /*0610*/  @!P1 BRA `(.L_x_0) ;  /* 0x0000000000849947 */ /* 0x000fea0003800000 */
[----:B------:R-:W-:Y:S02]  /*0620*/  ISETP.GE.U32.AND P0, PT, R19, 0x4, PT ;  /* 0x000000041300780c */ /* 0x000fe40003f06070 */
[----:B------:R-:W-:-:S04]  /*0630*/  LOP3.LUT R3, R26, 0x3, RZ, 0xc0, !PT ;  /* 0x000000031a037812 */ /* 0x000fc800078ec0ff */
[----:B------:R-:W-:-:S07]  /*0640*/  ISETP.NE.AND P1, PT, R3, RZ, PT ;  /* 0x000000ff0300720c */ /* 0x000fce0003f25270 */
[----:B------:R-:W-:Y:S06]  /*0650*/  @!P0 BRA `(.L_x_4) ;  /* 0x0000000000388947 */ /* 0x000fec0003800000 */
[----:B------:R-:W2:Y:S02]  /*0660*/  LDCU.64 UR4, c[0x0][0x380] ;  /* 0x00007000ff0477ac */ /* 0x000ea40008000a00 */
[----:B--2---:R-:W-:-:S05]  /*0670*/  IADD3 R4, P0, PT, R0, UR4, RZ ;  /* 0x0000000400047c10 */ /* 0x004fca000ff1e0ff */
[----:B------:R-:W-:-:S05]  /*0680*/  IMAD.X R5, RZ, RZ, UR5, P0 ;  /* 0x00000005ff057e24 */ /* 0x000fca00080e06ff */
[----:B01----:R-:W2:Y:S04]  /*0690*/  LDG.E.S8 R6, desc[UR6][R4.64] ;  /* 0x0000000604067981 */ /* 0x003ea8000c1e1300 */
[----:B------:R-:W3:Y:S04]  /*06a0*/  LDG.E.S8 R9, desc[UR6][R4.64+0x1] ;  /* 0x0000010604097981 */ /* 0x000ee8000c1e1300 */
[----:B------:R-:W4:Y:S04]  /*06b0*/  LDG.E.S8 R10, desc[UR6][R4.64+0x2] ;  /* 0x00000206040a7981 */ /* 0x000f28000c1e1300 */
[----:B------:R-:W5:Y:S01]  /*06c0*/  LDG.E.S8 R11, desc[UR6][R4.64+0x3] ;  /* 0x00000306040b7981 */ /* 0x000f62000c1e1300 */
[----:B------:R-:W-:-:S02]  /*06d0*/  IMAD R7, R0, 0x4, R1 ;  /* 0x0000000400077824 */ /* 0x000fc400078e0201 */
[----:B------:R-:W-:Y:S01]  /*06e0*/  VIADD R0, R0, 0x4 ;  /* 0x0000000400007836 */ /* 0x000fe20000000000 */
[----:B--2---:R-:W-:Y:S01]  /*06f0*/  IADD3 R8, PT, PT, R6, -0x2f, RZ ;  /* 0xffffffd106087810 */ /* 0x004fe20007ffe0ff */
[----:B---3--:R-:W-:Y:S02]  /*0700*/  VIADD R9, R9, 0xffffffd1 ;  /* 0xffffffd109097836 */ /* 0x008fe40000000000 */
[----:B----4-:R-:W-:Y:S01]  /*0710*/  VIADD R10, R10, 0xffffffd1 ;  /* 0xffffffd10a0a7836 */ /* 0x010fe20000000000 */
[----:B-----5:R-:W-:-:S05]  /*0720*/  IADD3 R11, PT, PT, R11, -0x2f, RZ ;  /* 0xffffffd10b0b7810 */ /* 0x020fca0007ffe0ff */
[----:B------:R2:W-:Y:S02]  /*0730*/  STL.128 [R7], R8 ;  /* 0x0000000807007387 */ /* 0x0005e40000100c00 */
.L_x_4:
[----:B------:R-:W-:Y:S05]  /*0740*/  @!P1 BRA `(.L_x_0) ;  /* 0x0000000000389947 */ /* 0x000fea0003800000 */
[----:B------:R-:W3:Y:S01]  /*0750*/  LDCU.64 UR4, c[0x0][0x380] ;  /* 0x00007000ff0477ac */ /* 0x000ee20008000a00 */
[----:B------:R-:W-:Y:S02]  /*0760*/  IMAD.MOV R3, RZ, RZ, -R3 ;  /* 0x000000ffff037224 */ /* 0x000fe400078e0a03 */
[C---:B--2---:R-:W-:Y:S01]  /*0770*/  IMAD R7, R0.reuse, 0x4, R1 ;  /* 0x0000000400077824 */ /* 0x044fe200078e0201 */
[----:B---3--:R-:W-:-:S04]  /*0780*/  IADD3 R4, P0, PT, R0, UR4, RZ ;  /* 0x0000000400047c10 */ /* 0x008fc8000ff1e0ff */
[----:B------:R-:W-:-:S09]  /*0790*/  IADD3.X R5, PT, PT, RZ, UR5, RZ, P0, !PT ;  /* 0x00000005ff057c10 */ /* 0x000fd200087fe4ff */
.L_x_5:
[----:B0-----:R0:W2:Y:S01]  /*07a0*/  LDG.E.S8 R0, desc[UR6][R4.64] ;  /* 0x0000000604007981 */ /* 0x0010a2000c1e1300 */
[----:B------:R-:W-:-:S05]  /*07b0*/  VIADD R3, R3, 0x1 ;  /* 0x0000000103037836 */ /* 0x000fca0000000000 */
[----:B------:R-:W-:Y:S02]  /*07c0*/  ISETP.NE.AND P0, PT, R3, RZ, PT ;  /* 0x000000ff0300720c */ /* 0x000fe40003f05270 */
[----:B0-----:R-:W-:-:S04]  /*07d0*/  IADD3 R4, P1, PT, R4, 0x1, RZ ;  /* 0x0000000104047810 */ /* 0x001fc80007f3e0ff */
[----:B------:R-:W-:Y:S01]  /*07e0*/  IADD3.X R5, PT, PT, RZ, R5, RZ, P1, !PT ;  /* 0x00000005ff057210 */ /* 0x000fe20000ffe4ff */
[----:B--2---:R-:W-:-:S05]  /*07f0*/  VIADD R0, R0, 0xffffffd1 ;  /* 0xffffffd100007836 */ /* 0x004fca0000000000 */
[----:B------:R0:W-:Y:S02]  /*0800*/  STL [R7], R0 ;  /* 0x0000000007007387 */ /* 0x0001e40000100800 */
[----:B0-----:R-:W-:Y:S01]  /*0810*/  VIADD R7, R7, 0x4 ;  /* 0x0000000407077836 */ /* 0x001fe20000000000 */
[----:B------:R-:W-:Y:S06]  /*0820*/  @P0 BRA `(.L_x_5) ;  /* 0xfffffffc00dc0947 */ /* 0x000fec000383ffff */
.L_x_0:
[----:B------:R-:W-:Y:S01]  /*0830*/  VIADD R0, R26, 0xffffffff ;  /* 0xffffffff1a007836 */ /* 0x000fe20000000000 */
[----:B------:R-:W-:-:S04]  /*0840*/  CS2R R22, SRZ ;  /* 0x0000000000167805 */ /* 0x000fc8000001ff00 */
[----:B------:R-:W-:-:S13]  /*0850*/  ISETP.GE.AND P0, PT, R0, RZ, PT ;  /* 0x000000ff0000720c */ /* 0x000fda0003f06270 */
[----:B------:R-:W-:Y:S05]  /*0860*/  @!P0 BRA `(.L_x_6) ;  /* 0x0000001400e88947 */ /* 0x000fea0003800000 */
[----:B-12---:R-:W-:Y:S02]  /*0870*/  MOV R10, R0 ;  /* 0x00000000000a7202 */ /* 0x006fe40000000f00 */
[----:B------:R-:W-:Y:S02]  /*0880*/  CS2R R22, SRZ ;  /* 0x0000000000167805 */ /* 0x000fe4000001ff00 */
[----:B------:R-:W-:Y:S02]  /*0890*/  LOP3.LUT R14, R26, 0xf, RZ, 0xc0, !PT ;  /* 0x0000000f1a0e7812 */ /* 0x000fe400078ec0ff */
[----:B------:R-:W-:-:S13]  /*08a0*/  ISETP.GE.U32.AND P0, PT, R10, 0xf, PT ;  /* 0x0000000f0a00780c */ /* 0x000fda0003f06070 */
[----:B------:R-:W-:Y:S05]  /*08b0*/  @!P0 BRA `(.L_x_7) ;  /* 0x0000000c002c8947 */ /* 0x000fea0003800000 */
[C---:B------:R-:W-:Y:S01]  /*08c0*/  LOP3.LUT R3, R26.reuse, 0xfffffff0, RZ, 0xc0, !PT ;  /* 0xfffffff01a037812 */ /* 0x040fe200078ec0ff */
[----:B------:R-:W-:Y:S01]  /*08d0*/  VIADD R4, R26, 0xfffffff8 ;  /* 0xfffffff81a047836 */ /* 0x000fe20000000000 */
[----:B------:R-:W-:-:S03]  /*08e0*/  CS2R R22, SRZ ;  /* 0x0000000000167805 */ /* 0x000fc6000001ff00 */
[----:B------:R-:W-:-:S07]  /*08f0*/  IMAD.MOV R3, RZ, RZ, -R3 ;  /* 0x000000ffff037224 */ /* 0x000fce00078e0a03 */
.L_x_8:
[----:B------:R-:W-:-:S05]  /*0900*/  IADD3 R0, PT, PT, R4, 0x7, RZ ;  /* 0x0000000704007810 */ /* 0x000fca0007ffe0ff */
[----:B------:R-:W-:-:S05]  /*0910*/  IMAD R5, R0, 0x4, R1 ;  /* 0x0000000400057824 */ /* 0x000fca00078e0201 */
[----:B------:R-:W2:Y:S01]  /*0920*/  LDL R9, [R5] ;  /* 0x0000000005097983 */ /* 0x000ea20000100800 */
[----:B------:R-:W-:Y:S01]  /*0930*/  VIADD R3, R3, 0x10 ;  /* 0x0000001003037836 */ /* 0x000fe20000000000 */
[----:B------:R-:W-:-:S04]  /*0940*/  MOV R6, 0x980 ;  /* 0x0000098000067802 */ /* 0x000fc80000000f00 */
[----:B------:R-:W-:Y:S02]  /*0950*/  ISETP.NE.AND P1, PT, R3, RZ, PT ;  /* 0x000000ff0300720c */ /* 0x000fe40003f25270 */
[----:B--2---:R-:W-:-:S11]  /*0960*/  SHF.R.S32.HI R11, RZ, 0x1f, R9 ;  /* 0x0000001fff0b7819 */ /* 0x004fd60000011409 */
[----:B0-----:R-:W-:Y:S05]  /*0970*/  CALL.REL.NOINC `($_Z10bruteForcePcj$_Z6my_powxi) ;  /* 0x0000001c000c7944 */ /* 0x001fea0003c00000 */
[----:B------:R-:W-:-:S05]  /*0980*/  IADD3 R0, PT, PT, R4, 0x6, RZ ;  /* 0x0000000604007810 */ /* 0x000fca0007ffe0ff */
[----:B------:R-:W-:-:S05]  /*0990*/  IMAD R5, R0, 0x4, R1 ;  /* 0x0000000400057824 */ /* 0x000fca00078e0201 */
[----:B------:R-:W2:Y:S01]  /*09a0*/  LDL R13, [R5] ;  /* 0x00000000050d7983 */ /* 0x000ea20000100800 */
[----:B------:R-:W-:Y:S01]  /*09b0*/  MOV R7, R23 ;  /* 0x0000001700077202 */ /* 0x000fe20000000f00 */
[----:B------:R-:W-:Y:S02]  /*09c0*/  IMAD.MOV.U32 R6, RZ, RZ, R22 ;  /* 0x000000ffff067224 */ /* 0x000fe400078e0016 */
[C---:B------:R-:W-:Y:S02]  /*09d0*/  IMAD R10, R9.reuse, UR37, RZ ;  /* 0x00000025090a7c24 */ /* 0x040fe4000f8e02ff */
[----:B------:R-:W-:Y:S01]  /*09e0*/  IMAD.WIDE.U32 R8, R9, UR36, R6 ;  /* 0x0000002409087c25 */ /* 0x000fe2000f8e0006 */
[----:B------:R-:W-:-:S03]  /*09f0*/  MOV R6, 0xa40 ;  /* 0x00000a4000067802 */ /* 0x000fc60000000f00 */
[----:B------:R-:W-:-:S04]  /*0a00*/  IMAD R7, R11, UR36, R10 ;  /* 0x000000240b077c24 */ /* 0x000fc8000f8e020a */
[----:B------:R-:W-:Y:S01]  /*0a10*/  IMAD.IADD R11, R9, 0x1, R7 ;  /* 0x00000001090b7824 */ /* 0x000fe200078e0207 */
[----:B--2---:R-:W-:-:S07]  /*0a20*/  SHF.R.S32.HI R15, RZ, 0x1f, R13 ;  /* 0x0000001fff0f7819 */ /* 0x004fce000001140d */
[----:B------:R-:W-:Y:S05]  /*0a30*/  CALL.REL.NOINC `($_Z10bruteForcePcj$_Z6my_powxi) ;  /* 0x0000001800dc7944 */ /* 0x000fea0003c00000 */
[----:B------:R-:W-:-:S05]  /*0a40*/  VIADD R0, R4, 0x5 ;  /* 0x0000000504007836 */ /* 0x000fca0000000000 */
[----:B------:R-:W-:-:S05]  /*0a50*/  LEA R5, R0, R1, 0x2 ;  /* 0x0000000100057211 */ /* 0x000fca00078e10ff */
[----:B------:R-:W2:Y:S01]  /*0a60*/  LDL R19, [R5] ;  /* 0x0000000005137983 */ /* 0x000ea20000100800 */
[----:B------:R-:W-:Y:S02]  /*0a70*/  IMAD.MOV.U32 R6, RZ, RZ, R8 ;  /* 0x000000ffff067224 */ /* 0x000fe400078e0008 */
[----:B------:R-:W-:Y:S02]  /*0a80*/  IMAD.MOV.U32 R7, RZ, RZ, R11 ;  /* 0x000000ffff077224 */ /* 0x000fe400078e000b */
[C---:B------:R-:W-:Y:S02]  /*0a90*/  IMAD R10, R13.reuse, UR37, RZ ;  /* 0x000000250d0a7c24 */ /* 0x040fe4000f8e02ff */
[----:B------:R-:W-:Y:S01]  /*0aa0*/  IMAD.WIDE.U32 R8, R13, UR36, R6 ;  /* 0x000000240d087c25 */ /* 0x000fe2000f8e0006 */
[----:B------:R-:W-:-:S03]  /*0ab0*/  MOV R6, 0xb00 ;  /* 0x00000b0000067802 */ /* 0x000fc60000000f00 */
[----:B------:R-:W-:-:S05]  /*0ac0*/  IMAD R7, R15, UR36, R10 ;  /* 0x000000240f077c24 */ /* 0x000fca000f8e020a */
[----:B------:R-:W-:Y:S02]  /*0ad0*/  IADD3 R11, PT, PT, R9, R7, RZ ;  /* 0x00000007090b7210 */ /* 0x000fe40007ffe0ff */
[----:B--2---:R-:W-:-:S07]  /*0ae0*/  SHF.R.S32.HI R13, RZ, 0x1f, R19 ;  /* 0x0000001fff0d7819 */ /* 0x004fce0000011413 */
[----:B------:R-:W-:Y:S05]  /*0af0*/  CALL.REL.NOINC `($_Z10bruteForcePcj$_Z6my_powxi) ;  /* 0x0000001800ac7944 */ /* 0x000fea0003c00000 */
[----:B------:R-:W-:-:S04]  /*0b00*/  VIADD R0, R4, 0x4 ;  /* 0x0000000404007836 */ /* 0x000fc80000000000 */
        /* <DEDUP_REMOVED lines=47> */
[----:B------:R-:W-:-:S05]  /*0e00*/  LEA R5, R4, R1, 0x2 ;  /* 0x0000000104057211 */ /* 0x000fca00078e10ff */
[----:B------:R-:W2:Y:S01]  /*0e10*/  LDL R15, [R5] ;  /* 0x00000000050f7983 */ /* 0x000ea20000100800 */
[----:B------:R-:W-:Y:S01]  /*0e20*/  MOV R7, R11 ;  /* 0x0000000b00077202 */ /* 0x000fe20000000f00 */
[----:B------:R-:W-:Y:S02]  /*0e30*/  IMAD.MOV.U32 R6, RZ, RZ, R8 ;  /* 0x000000ffff067224 */ /* 0x000fe400078e0008 */
[C---:B------:R-:W-:Y:S02]  /*0e40*/  IMAD R0, R19.reuse, UR37, RZ ;  /* 0x0000002513007c24 */ /* 0x040fe4000f8e02ff */
[----:B------:R-:W-:Y:S01]  /*0e50*/  IMAD.WIDE.U32 R8, R19, UR36, R6 ;  /* 0x0000002413087c25 */ /* 0x000fe2000f8e0006 */
[----:B------:R-:W-:-:S03]  /*0e60*/  MOV R6, 0xed0 ;  /* 0x00000ed000067802 */ /* 0x000fc60000000f00 */
[----:B------:R-:W-:Y:S01]  /*0e70*/  IMAD R7, R13, UR36, R0 ;  /* 0x000000240d077c24 */ /* 0x000fe2000f8e0200 */
[----:B------:R-:W-:Y:S01]  /*0e80*/  MOV R0, R4 ;  /* 0x0000000400007202 */ /* 0x000fe20000000f00 */
[----:B------:R-:W-:Y:S02]  /*0e90*/  VIADD R12, R4, 0xfffffff8 ;  /* 0xfffffff8040c7836 */ /* 0x000fe40000000000 */
[----:B------:R-:W-:Y:S01]  /*0ea0*/  IMAD.IADD R11, R9, 0x1, R7 ;  /* 0x00000001090b7824 */ /* 0x000fe200078e0207 */
[----:B--2---:R-:W-:-:S07]  /*0eb0*/  SHF.R.S32.HI R13, RZ, 0x1f, R15 ;  /* 0x0000001fff0d7819 */ /* 0x004fce000001140f */
[----:B------:R-:W-:Y:S05]  /*0ec0*/  CALL.REL.NOINC `($_Z10bruteForcePcj$_Z6my_powxi) ;  /* 0x0000001400b87944 */ /* 0x000fea0003c00000 */
[----:B------:R-:W-:-:S05]  /*0ed0*/  IADD3 R0, PT, PT, R4, -0x1, RZ ;  /* 0xffffffff04007810 */ /* 0x000fca0007ffe0ff */
[----:B------:R-:W-:-:S05]  /*0ee0*/  IMAD R5, R0, 0x4, R1 ;  /* 0x0000000400057824 */ /* 0x000fca00078e0201 */
[----:B------:R-:W2:Y:S01]  /*0ef0*/  LDL R19, [R5] ;  /* 0x0000000005137983 */ /* 0x000ea20000100800 */
[----:B------:R-:W-:Y:S01]  /*0f00*/  MOV R6, R8 ;  /* 0x0000000800067202 */ /* 0x000fe20000000f00 */
        /* <DEDUP_REMOVED lines=8> */
[----:B------:R-:W-:-:S05]  /*0f90*/  VIADD R0, R4, 0xfffffffe ;  /* 0xfffffffe04007836 */ /* 0x000fca0000000000 */
[----:B------:R-:W-:-:S05]  /*0fa0*/  LEA R5, R0, R1, 0x2 ;  /* 0x0000000100057211 */ /* 0x000fca00078e10ff */
        /* <DEDUP_REMOVED lines=70> */
[----:B------:R-:W-:-:S06]  /*1410*/  IMAD R5, R12, 0x4, R1 ;  /* 0x000000040c057824 */ /* 0x000fcc00078e0201 */
[----:B------:R-:W2:Y:S01]  /*1420*/  LDL R5, [R5] ;  /* 0x0000000005057983 */ /* 0x000ea20000100800 */
[----:B------:R-:W-:Y:S01]  /*1430*/  MOV R6, R8 ;  /* 0x0000000800067202 */ /* 0x000fe20000000f00 */
[----:B------:R-:W-:Y:S02]  /*1440*/  IMAD.MOV.U32 R7, RZ, RZ, R11 ;  /* 0x000000ffff077224 */ /* 0x000fe400078e000b */
[C---:B------:R-:W-:Y:S02]  /*1450*/  IMAD R0, R19.reuse, UR37, RZ ;  /* 0x0000002513007c24 */ /* 0x040fe4000f8e02ff */
[----:B------:R-:W-:Y:S01]  /*1460*/  IMAD.WIDE.U32 R8, R19, UR36, R6 ;  /* 0x0000002413087c25 */ /* 0x000fe2000f8e0006 */
[----:B------:R-:W-:-:S03]  /*1470*/  MOV R6, 0x14d0 ;  /* 0x000014d000067802 */ /* 0x000fc60000000f00 */
[----:B------:R-:W-:Y:S01]  /*1480*/  IMAD R7, R13, UR36, R0 ;  /* 0x000000240d077c24 */ /* 0x000fe2000f8e0200 */
[----:B------:R-:W-:-:S03]  /*1490*/  MOV R0, R12 ;  /* 0x0000000c00007202 */ /* 0x000fc60000000f00 */
[----:B------:R-:W-:Y:S01]  /*14a0*/  IMAD.IADD R11, R9, 0x1, R7 ;  /* 0x00000001090b7824 */ /* 0x000fe200078e0207 */
[----:B--2---:R-:W-:-:S07]  /*14b0*/  SHF.R.S32.HI R23, RZ, 0x1f, R5 ;  /* 0x0000001fff177819 */ /* 0x004fce0000011405 */
[----:B------:R-:W-:Y:S05]  /*14c0*/  CALL.REL.NOINC `($_Z10bruteForcePcj$_Z6my_powxi) ;  /* 0x0000001000387944 */ /* 0x000fea0003c00000 */
[----:B------:R-:W-:Y:S01]  /*14d0*/  MOV R6, R8 ;  /* 0x0000000800067202 */ /* 0x000fe20000000f00 */
[----:B------:R-:W-:Y:S01]  /*14e0*/  IMAD.MOV.U32 R7, RZ, RZ, R11 ;  /* 0x000000ffff077224 */ /* 0x000fe200078e000b */
[----:B------:R-:W-:Y:S01]  /*14f0*/  IADD3 R4, PT, PT, R4, -0x10, RZ ;  /* 0xfffffff004047810 */ /* 0x000fe20007ffe0ff */
[C---:B------:R-:W-:Y:S02]  /*1500*/  IMAD R0, R5.reuse, UR37, RZ ;  /* 0x0000002505007c24 */ /* 0x040fe4000f8e02ff */
[----:B------:R-:W-:-:S04]  /*1510*/  IMAD.WIDE.U32 R6, R5, UR36, R6 ;  /* 0x0000002405067c25 */ /* 0x000fc8000f8e0006 */
[----:B------:R-:W-:Y:S01]  /*1520*/  IMAD R23, R23, UR36, R0 ;  /* 0x0000002417177c24 */ /* 0x000fe2000f8e0200 */
[----:B------:R-:W-:-:S03]  /*1530*/  MOV R22, R6 ;  /* 0x0000000600167202 */ /* 0x000fc60000000f00 */
[----:B------:R-:W-:Y:S01]  /*1540*/  IMAD.IADD R23, R7, 0x1, R23 ;  /* 0x0000000107177824 */ /* 0x000fe200078e0217 */
[----:B------:R-:W-:Y:S06]  /*1550*/  @P1 BRA `(.L_x_8) ;  /* 0xfffffff000e81947 */ /* 0x000fec000383ffff */
[----:B------:R-:W-:-:S07]  /*1560*/  VIADD R10, R4, 0x7 ;  /* 0x00000007040a7836 */ /* 0x000fce0000000000 */
.L_x_7:
[----:B------:R-:W-:-:S13]  /*1570*/  ISETP.NE.AND P0, PT, R14, RZ, PT ;  /* 0x000000ff0e00720c */ /* 0x000fda0003f05270 */
[----:B------:R-:W-:Y:S05]  /*1580*/  @!P0 BRA `(.L_x_6) ;  /* 0x0000000800a08947 */ /* 0x000fea0003800000 */
[----:B------:R-:W1:Y:S01]  /*1590*/  LDCU UR4, c[0x0][0x388] ;  /* 0x00007100ff0477ac */ /* 0x000e620008000800 */
[----:B------:R-:W-:Y:S01]  /*15a0*/  ISETP.GE.U32.AND P0, PT, R14, 0x8, PT ;  /* 0x000000080e00780c */ /* 0x000fe20003f06070 */
[----:B-1----:R-:W-:-:S12]  /*15b0*/  ULOP3.LUT UR8, UR4, 0x7, URZ, 0xc0, !UPT ;  /* 0x0000000704087892 */ /* 0x002fd8000f8ec0ff */
[----:B------:R-:W-:Y:S05]  /*15c0*/  @!P0 BRA `(.L_x_9) ;  /* 0x00000004006c8947 */ /* 0x000fea0003800000 */
[----:B------:R-:W-:-:S05]  /*15d0*/  LEA R3, R10, R1, 0x2 ;  /* 0x000000010a037211 */ /* 0x000fca00078e10ff */
[----:B------:R-:W2:Y:S01]  /*15e0*/  LDL R9, [R3] ;  /* 0x0000000003097983 */ /* 0x000ea20000100800 */
[----:B------:R-:W-:Y:S01]  /*15f0*/  IMAD.MOV.U32 R0, RZ, RZ, R10 ;  /* 0x000000ffff007224 */ /* 0x000fe200078e000a */
[----:B------:R-:W-:Y:S02]  /*1600*/  MOV R6, 0x1630 ;  /* 0x0000163000067802 */ /* 0x000fe40000000f00 */
[----:B--2---:R-:W-:-:S07]  /*1610*/  SHF.R.S32.HI R11, RZ, 0x1f, R9 ;  /* 0x0000001fff0b7819 */ /* 0x004fce0000011409 */
[----:B0-----:R-:W-:Y:S05]  /*1620*/  CALL.REL.NOINC `($_Z10bruteForcePcj$_Z6my_powxi) ;  /* 0x0000000c00e07944 */ /* 0x001fea0003c00000 */
[----:B------:R-:W-:-:S05]  /*1630*/  IADD3 R0, PT, PT, R10, -0x1, RZ ;  /* 0xffffffff0a007810 */ /* 0x000fca0007ffe0ff */
[----:B------:R-:W-:-:S05]  /*1640*/  IMAD R3, R0, 0x4, R1 ;  /* 0x0000000400037824 */ /* 0x000fca00078e0201 */
[----:B------:R-:W2:Y:S01]  /*1650*/  LDL R13, [R3] ;  /* 0x00000000030d7983 */ /* 0x000ea20000100800 */
[----:B------:R-:W-:Y:S01]  /*1660*/  MOV R4, R22 ;  /* 0x0000001600047202 */ /* 0x000fe20000000f00 */
[----:B------:R-:W-:Y:S02]  /*1670*/  IMAD.MOV.U32 R5, RZ, RZ, R23 ;  /* 0x000000ffff057224 */ /* 0x000fe400078e0017 */
[C---:B------:R-:W-:Y:S02]  /*1680*/  IMAD R6, R9.reuse, UR37, RZ ;  /* 0x0000002509067c24 */ /* 0x040fe4000f8e02ff */
[----:B------:R-:W-:-:S04]  /*1690*/  IMAD.WIDE.U32 R8, R9, UR36, R4 ;  /* 0x0000002409087c25 */ /* 0x000fc8000f8e0004 */
[----:B------:R-:W-:Y:S01]  /*16a0*/  IMAD R5, R11, UR36, R6 ;  /* 0x000000240b057c24 */ /* 0x000fe2000f8e0206 */
[----:B------:R-:W-:-:S04]  /*16b0*/  MOV R6, 0x16f0 ;  /* 0x000016f000067802 */ /* 0x000fc80000000f00 */
[----:B------:R-:W-:Y:S02]  /*16c0*/  IADD3 R5, PT, PT, R9, R5, RZ ;  /* 0x0000000509057210 */ /* 0x000fe40007ffe0ff */
[----:B--2---:R-:W-:-:S07]  /*16d0*/  SHF.R.S32.HI R11, RZ, 0x1f, R13 ;  /* 0x0000001fff0b7819 */ /* 0x004fce000001140d */
[----:B------:R-:W-:Y:S05]  /*16e0*/  CALL.REL.NOINC `($_Z10bruteForcePcj$_Z6my_powxi) ;  /* 0x0000000c00b07944 */ /* 0x000fea0003c00000 */
[----:B------:R-:W-:-:S05]  /*16f0*/  VIADD R0, R10, 0xfffffffe ;  /* 0xfffffffe0a007836 */ /* 0x000fca0000000000 */
[----:B------:R-:W-:-:S05]  /*1700*/  LEA R3, R0, R1, 0x2 ;  /* 0x0000000100037211 */ /* 0x000fca00078e10ff */
[----:B------:R-:W2:Y:S01]  /*1710*/  LDL R15, [R3] ;  /* 0x00000000030f7983 */ /* 0x000ea20000100800 */
        /* <DEDUP_REMOVED lines=53> */
[----:B------:R-:W-:-:S06]  /*1a70*/  LEA R3, R0, R1, 0x2 ;  /* 0x0000000100037211 */ /* 0x000fcc00078e10ff */
        /* <DEDUP_REMOVED lines=9> */
[----:B------:R-:W-:Y:S01]  /*1b10*/  IMAD.MOV.U32 R4, RZ, RZ, R8 ;  /* 0x000000ffff047224 */ /* 0x000fe200078e0008 */
[----:B------:R-:W-:Y:S01]  /*1b20*/  IADD3 R10, PT, PT, R10, -0x8, RZ ;  /* 0xfffffff80a0a7810 */ /* 0x000fe20007ffe0ff */
[C---:B------:R-:W-:Y:S02]  /*1b30*/  IMAD R0, R3.reuse, UR37, RZ ;  /* 0x0000002503007c24 */ /* 0x040fe4000f8e02ff */
[----:B------:R-:W-:-:S04]  /*1b40*/  IMAD.WIDE.U32 R4, R3, UR36, R4 ;  /* 0x0000002403047c25 */ /* 0x000fc8000f8e0004 */
[----:B------:R-:W-:Y:S01]  /*1b50*/  IMAD R23, R23, UR36, R0 ;  /* 0x0000002417177c24 */ /* 0x000fe2000f8e0200 */
[----:B------:R-:W-:-:S03]  /*1b60*/  MOV R22, R4 ;  /* 0x0000000400167202 */ /* 0x000fc60000000f00 */
[----:B------:R-:W-:-:S07]  /*1b70*/  IMAD.IADD R23, R5, 0x1, R23 ;  /* 0x0000000105177824 */ /* 0x000fce00078e0217 */
.L_x_9:
[----:B------:R-:W-:-:S09]  /*1b80*/  UISETP.NE.AND UP0, UPT, UR8, URZ, UPT ;  /* 0x000000ff0800728c */ /* 0x000fd2000bf05270 */
[----:B------:R-:W-:Y:S05]  /*1b90*/  BRA.U !UP0, `(.L_x_6) ;  /* 0x00000005081c7547 */ /* 0x000fea000b800000 */
[----:B------:R-:W1:Y:S01]  /*1ba0*/  LDCU UR4, c[0x0][0x388] ;  /* 0x00007100ff0477ac */ /* 0x000e620008000800 */
[----:B------:R-:W-:Y:S02]  /*1bb0*/  UISETP.GE.U32.AND UP0, UPT, UR8, 0x4, UPT ;  /* 0x000000040800788c */ /* 0x000fe4000bf06070 */
[----:B-1----:R-:W-:-:S07]  /*1bc0*/  ULOP3.LUT UR9, UR4, 0x3, URZ, 0xc0, !UPT ;  /* 0x0000000304097892 */ /* 0x002fce000f8ec0ff */
[----:B------:R-:W-:Y:S05]  /*1bd0*/  BRA.U !UP0, `(.L_x_10) ;  /* 0x0000000108bc7547 */ /* 0x000fea000b800000 */
[----:B------:R-:W-:-:S06]  /*1be0*/  IMAD R5, R10, 0x4, R1 ;  /* 0x000000040a057824 */ /* 0x000fcc00078e0201 */
[----:B------:R-:W2:Y:S01]  /*1bf0*/  LDL R5, [R5] ;  /* 0x0000000005057983 */ /* 0x000ea20000100800 */
[----:B------:R-:W-:Y:S02]  /*1c00*/  MOV R0, R10 ;  /* 0x0000000a00007202 */ /* 0x000fe40000000f00 */
[----:B------:R-:W-:Y:S02]  /*1c10*/  MOV R6, 0x1c40 ;  /* 0x00001c4000067802 */ /* 0x000fe40000000f00 */
[----:B--2---:R-:W-:-:S07]  /*1c20*/  SHF.R.S32.HI R4, RZ, 0x1f, R5 ;  /* 0x0000001fff047819 */ /* 0x004fce0000011405 */
[----:B0-----:R-:W-:Y:S05]  /*1c30*/  CALL.REL.NOINC `($_Z10bruteForcePcj$_Z6my_powxi) ;  /* 0x00000008005c7944 */ /* 0x001fea0003c00000 */
[----:B------:R-:W-:-:S05]  /*1c40*/  VIADD R0, R10, 0xffffffff ;  /* 0xffffffff0a007836 */ /* 0x000fca0000000000 */
[----:B------:R-:W-:-:S06]  /*1c50*/  LEA R11, R0, R1, 0x2 ;  /* 0x00000001000b7211 */ /* 0x000fcc00078e10ff */
[----:B------:R-:W2:Y:S01]  /*1c60*/  LDL R11, [R11] ;  /* 0x000000000b0b7983 */ /* 0x000ea20000100800 */
[----:B------:R-:W-:Y:S01]  /*1c70*/  MOV R9, R23 ;  /* 0x0000001700097202 */ /* 0x000fe20000000f00 */
[C---:B------:R-:W-:Y:S01]  /*1c80*/  IMAD R3, R5.reuse, UR37, RZ ;  /* 0x0000002505037c24 */ /* 0x040fe2000f8e02ff */
[----:B------:R-:W-:Y:S01]  /*1c90*/  MOV R6, 0x1d00 ;  /* 0x00001d0000067802 */ /* 0x000fe20000000f00 */
[----:B------:R-:W-:Y:S02]  /*1ca0*/  IMAD.MOV.U32 R8, RZ, RZ, R22 ;  /* 0x000000ffff087224 */ /* 0x000fe400078e0016 */
[----:B------:R-:W-:Y:S02]  /*1cb0*/  IMAD R3, R4, UR36, R3 ;  /* 0x0000002404037c24 */ /* 0x000fe4000f8e0203 */
[----:B------:R-:W-:-:S04]  /*1cc0*/  IMAD.WIDE.U32 R8, R5, UR36, R8 ;  /* 0x0000002405087c25 */ /* 0x000fc8000f8e0008 */
[----:B------:R-:W-:Y:S01]  /*1cd0*/  IMAD.IADD R5, R9, 0x1, R3 ;  /* 0x0000000109057824 */ /* 0x000fe200078e0203 */
[----:B--2---:R-:W-:-:S07]  /*1ce0*/  SHF.R.S32.HI R12, RZ, 0x1f, R11 ;  /* 0x0000001fff0c7819 */ /* 0x004fce000001140b */
[----:B------:R-:W-:Y:S05]  /*1cf0*/  CALL.REL.NOINC `($_Z10bruteForcePcj$_Z6my_powxi) ;  /* 0x00000008002c7944 */ /* 0x000fea0003c00000 */
[----:B------:R-:W-:-:S05]  /*1d00*/  IADD3 R0, PT, PT, R10, -0x2, RZ ;  /* 0xfffffffe0a007810 */ /* 0x000fca0007ffe0ff */
[----:B------:R-:W-:-:S06]  /*1d10*/  IMAD R13, R0, 0x4, R1 ;  /* 0x00000004000d7824 */ /* 0x000fcc00078e0201 */
[----:B------:R-:W2:Y:S01]  /*1d20*/  LDL R13, [R13] ;  /* 0x000000000d0d7983 */ /* 0x000ea20000100800 */
[----:B------:R-:W-:Y:S01]  /*1d30*/  MOV R4, R8 ;  /* 0x0000000800047202 */ /* 0x000fe20000000f00 */
[----:B------:R-:W-:Y:S01]  /*1d40*/  IMAD R3, R11, UR37, RZ ;  /* 0x000000250b037c24 */ /* 0x000fe2000f8e02ff */
[----:B------:R-:W-:-:S03]  /*1d50*/  MOV R6, 0x1db0 ;  /* 0x00001db000067802 */ /* 0x000fc60000000f00 */
[----:B------:R-:W-:-:S04]  /*1d60*/  IMAD.WIDE.U32 R8, R11, UR36, R4 ;  /* 0x000000240b087c25 */ /* 0x000fc8000f8e0004 */
[----:B------:R-:W-:-:S04]  /*1d70*/  IMAD R3, R12, UR36, R3 ;  /* 0x000000240c037c24 */ /* 0x000fc8000f8e0203 */
        /* <DEDUP_REMOVED lines=14> */
[----:B------:R-:W-:Y:S01]  /*1e60*/  MOV R4, R8 ;  /* 0x0000000800047202 */ /* 0x000fe20000000f00 */
[C---:B------:R-:W-:Y:S02]  /*1e70*/  IMAD R0, R11.reuse, UR37, RZ ;  /* 0x000000250b007c24 */ /* 0x040fe4000f8e02ff */
[----:B------:R-:W-:Y:S02]  /*1e80*/  VIADD R10, R10, 0xfffffffc ;  /* 0xfffffffc0a0a7836 */ /* 0x000fe40000000000 */
[----:B------:R-:W-:-:S04]  /*1e90*/  IMAD.WIDE.U32 R4, R11, UR36, R4 ;  /* 0x000000240b047c25 */ /* 0x000fc8000f8e0004 */
[----:B------:R-:W-:Y:S02]  /*1ea0*/  IMAD R23, R23, UR36, R0 ;  /* 0x0000002417177c24 */ /* 0x000fe4000f8e0200 */
[----:B------:R-:W-:-:S03]  /*1eb0*/  IMAD.MOV.U32 R22, RZ, RZ, R4 ;  /* 0x000000ffff167224 */ /* 0x000fc600078e0004 */
[----:B------:R-:W-:-:S07]  /*1ec0*/  IADD3 R23, PT, PT, R5, R23, RZ ;  /* 0x0000001705177210 */ /* 0x000fce0007ffe0ff */
.L_x_10:
[----:B------:R-:W-:-:S09]  /*1ed0*/  UISETP.NE.AND UP0, UPT, UR9, URZ, UPT ;  /* 0x000000ff0900728c */ /* 0x000fd2000bf05270 */
[----:B------:R-:W-:Y:S05]  /*1ee0*/  BRA.U !UP0, `(.L_x_6) ;  /* 0x0000000108487547 */ /* 0x000fea000b800000 */
[----:B------:R-:W-:-:S12]  /*1ef0*/  UIADD3 UR8, UPT, UPT, -UR9, URZ, URZ ;  /* 0x000000ff09087290 */ /* 0x000fd8000fffe1ff */
.L_x_11:
[----:B------:R-:W-:-:S06]  /*1f00*/  LEA R3, R10, R1, 0x2 ;  /* 0x000000010a037211 */ /* 0x000fcc00078e10ff */
[----:B------:R-:W2:Y:S01]  /*1f10*/  LDL R3, [R3] ;  /* 0x0000000003037983 */ /* 0x000ea20000100800 */
[----:B------:R-:W-:Y:S01]  /*1f20*/  UIADD3 UR8, UPT, UPT, UR8, 0x1, URZ ;  /* 0x0000000108087890 */ /* 0x000fe2000fffe0ff */
[----:B------:R-:W-:Y:S01]  /*1f30*/  IMAD.MOV.U32 R0, RZ, RZ, R10 ;  /* 0x000000ffff007224 */ /* 0x000fe200078e000a */
[----:B------:R-:W-:Y:S02]  /*1f40*/  MOV R6, 0x1f80 ;  /* 0x00001f8000067802 */ /* 0x000fe40000000f00 */
[----:B------:R-:W-:Y:S01]  /*1f50*/  UISETP.NE.AND UP0, UPT, UR8, URZ, UPT ;  /* 0x000000ff0800728c */ /* 0x000fe2000bf05270 */
[----:B--2---:R-:W-:-:S10]  /*1f60*/  SHF.R.S32.HI R9, RZ, 0x1f, R3 ;  /* 0x0000001fff097819 */ /* 0x004fd40000011403 */
[----:B0-----:R-:W-:Y:S05]  /*1f70*/  CALL.REL.NOINC `($_Z10bruteForcePcj$_Z6my_powxi) ;  /* 0x00000004008c7944 */ /* 0x001fea0003c00000 */
        /* <DEDUP_REMOVED lines=8> */
[----:B------:R-:W-:Y:S06]  /*2000*/  BRA.U UP0, `(.L_x_11) ;  /* 0xfffffffd00bc7547 */ /* 0x000fec000b83ffff */
.L_x_6:
[----:B------:R-:W-:Y:S01]  /*2010*/  IMAD.MOV.U32 R0, RZ, RZ, 0x9 ;  /* 0x00000009ff007424 */ /* 0x000fe200078e00ff */
[----:B-1----:R-:W-:-:S07]  /*2020*/  MOV R6, 0x2040 ;  /* 0x0000204000067802 */ /* 0x002fce0000000f00 */
[----:B0-2---:R-:W-:Y:S05]  /*2030*/  CALL.REL.NOINC `($_Z10bruteForcePcj$_Z6my_powxi) ;  /* 0x00000004005c7944 */ /* 0x005fea0003c00000 */
[----:B------:R-:W0:Y:S01]  /*2040*/  S2R R0, SR_TID.X ;  /* 0x0000000000007919 */ /* 0x000e220000002100 */
[----:B------:R-:W0:Y:S01]  /*2050*/  S2UR UR4, SR_CTAID.X ;  /* 0x00000000000479c3 */ /* 0x000e220000002500 */
[----:B------:R-:W-:-:S07]  /*2060*/  MOV R4, UR37 ;  /* 0x0000002500047c02 */ /* 0x000fce0008000f00 */
[----:B------:R-:W0:Y:S02]  /*2070*/  LDC R3, c[0x0][0x360] ;  /* 0x0000d800ff037b82 */ /* 0x000e240000000800 */
[----:B0-----:R-:W-:-:S05]  /*2080*/  IMAD R0, R3, UR4, R0 ;  /* 0x0000000403007c24 */ /* 0x001fca000f8e0200 */
[----:B------:R-:W-:-:S04]  /*2090*/  ISETP.LT.U32.AND P0, PT, R0, UR36, PT ;  /* 0x0000002400007c0c */ /* 0x000fc8000bf01070 */
[----:B------:R-:W-:-:S13]  /*20a0*/  ISETP.GT.AND.EX P0, PT, R4, RZ, PT, P0 ;  /* 0x000000ff0400720c */ /* 0x000fda0003f04300 */
[----:B------:R-:W-:Y:S05]  /*20b0*/  @!P0 EXIT ;  /* 0x000000000000894d */ /* 0x000fea0003800000 */
[----:B------:R-:W0:Y:S01]  /*20c0*/  LDCU UR4, c[0x0][0x370] ;  /* 0x00006e00ff0477ac */ /* 0x000e220008000800 */
[----:B------:R-:W-:Y:S01]  /*20d0*/  HFMA2 R6, -RZ, RZ, 0, 0 ;  /* 0x00000000ff067431 */ /* 0x000fe200000001ff */
[----:B------:R-:W-:Y:S01]  /*20e0*/  BSSY.RECONVERGENT B0, `(.L_x_12) ;  /* 0x0000010000007945 */ /* 0x000fe20003800200 */
[----:B------:R-:W-:Y:S02]  /*20f0*/  IMAD.MOV.U32 R5, RZ, RZ, R0 ;  /* 0x000000ffff057224 */ /* 0x000fe400078e0000 */
[----:B0-----:R-:W-:-:S07]  /*2100*/  IMAD R0, R3, UR4, RZ ;  /* 0x0000000403007c24 */ /* 0x001fce000f8e02ff */
.L_x_14:
[----:B------:R-:W-:-:S04]  /*2110*/  ISETP.NE.U32.AND P0, PT, R5, R22, PT ;  /* 0x000000160500720c */ /* 0x000fc80003f05070 */
[----:B------:R-:W-:-:S13]  /*2120*/  ISETP.NE.AND.EX P0, PT, R6, R23, PT, P0 ;  /* 0x000000170600720c */ /* 0x000fda0003f05300 */
[----:B------:R-:W-:Y:S05]  /*2130*/  @!P0 BRA `(.L_x_13) ;  /* 0x0000000000288947 */ /* 0x000fea0003800000 */
[----:B------:R-:W-:Y:S02]  /*2140*/  IADD3 R3, P2, PT, R0, R5, RZ ;  /* 0x0000000500037210 */ /* 0x000fe40007f5e0ff */
[----:B------:R-:W-:Y:S02]  /*2150*/  ISETP.LE.U32.AND P1, PT, R5, R22, PT ;  /* 0x000000160500720c */ /* 0x000fe40003f23070 */
[----:B------:R-:W-:Y:S01]  /*2160*/  ISETP.GE.U32.AND P0, PT, R3, UR36, PT ;  /* 0x0000002403007c0c */ /* 0x000fe2000bf06070 */
[----:B------:R-:W-:Y:S01]  /*2170*/  IMAD.X R4, RZ, RZ, R6, P2 ;  /* 0x000000ffff047224 */ /* 0x000fe200010e0606 */
[----:B------:R-:W-:Y:S02]  /*2180*/  ISETP.LE.AND.EX P1, PT, R6, R23, PT, P1 ;  /* 0x000000170600720c */ /* 0x000fe40003f23310 */
[----:B------:R-:W-:Y:S01]  /*2190*/  MOV R5, R3 ;  /* 0x0000000300057202 */ /* 0x000fe20000000f00 */
[----:B------:R-:W-:Y:S01]  /*21a0*/  IMAD.MOV.U32 R6, RZ, RZ, R4 ;  /* 0x000000ffff067224 */ /* 0x000fe200078e0004 */
[----:B------:R-:W-:-:S13]  /*21b0*/  ISETP.GE.AND.EX P0, PT, R4, UR37, PT, P0 ;  /* 0x0000002504007c0c */ /* 0x000fda000bf06300 */
[----:B------:R-:W-:Y:S05]  /*21c0*/  @!P0 BRA P1, `(.L_x_14) ;  /* 0xfffffffc00d08947 */ /* 0x000fea000083ffff */
[----:B------:R-:W-:Y:S05]  /*21d0*/  EXIT ;  /* 0x000000000000794d */ /* 0x000fea0003800000 */
.L_x_13:
[----:B------:R-:W-:Y:S05]  /*21e0*/  BSYNC.RECONVERGENT B0 ;  /* 0x0000000000007941 */ /* 0x000fea0003800200 */
.L_x_12:
[----:B------:R-:W-:Y:S01]  /*21f0*/  MOV R19, 0x0 ;  /* 0x0000000000137802 */ /* 0x000fe20000000f00 */
[----:B------:R-:W0:Y:S01]  /*2200*/  LDCU.64 UR4, c[0x4][0x8] ;  /* 0x01000100ff0477ac */ /* 0x000e220008000a00 */
[----:B------:R-:W-:Y:S02]  /*2210*/  CS2R R6, SRZ ;  /* 0x0000000000067805 */ /* 0x000fe4000001ff00 */
[----:B------:R1:W2:Y:S01]  /*2220*/  LDC.64 R8, c[0x4][R19] ;  /* 0x0100000013087b82 */ /* 0x0002a20000000a00 */
[----:B0-----:R-:W-:Y:S01]  /*2230*/  MOV R4, UR4 ;  /* 0x0000000400047c02 */ /* 0x001fe20008000f00 */
[----:B-1----:R-:W-:-:S07]  /*2240*/  IMAD.U32 R5, RZ, RZ, UR5 ;  /* 0x00000005ff057e24 */ /* 0x002fce000f8e00ff */
[----:B------:R-:W-:-:S07]  /*2250*/  LEPC R20, `(.L_x_15) ;  /* 0x000000001014794e */ /* 0x000fce0000000000 */
[----:B--2---:R-:W-:Y:S05]  /*2260*/  CALL.ABS.NOINC R8 ;  /* 0x0000000008007343 */ /* 0x004fea0003c00000 */
.L_x_15:
[----:B------:R-:W-:Y:S01]  /*2270*/  MOV R8, R22 ;  /* 0x0000001600087202 */ /* 0x000fe20000000f00 */
[----:B------:R-:W-:Y:S01]  /*2280*/  IMAD.MOV.U32 R9, RZ, RZ, R23 ;  /* 0x000000ffff097224 */ /* 0x000fe200078e0017 */
[----:B------:R0:W1:Y:S01]  /*2290*/  LDC.64 R10, c[0x4][R19] ;  /* 0x01000000130a7b82 */ /* 0x0000620000000a00 */
[----:B------:R-:W2:Y:S01]  /*22a0*/  LDCU.64 UR4, c[0x4][0x10] ;  /* 0x01000200ff0477ac */ /* 0x000ea20008000a00 */
[----:B------:R-:W-:Y:S01]  /*22b0*/  MOV R6, R18 ;  /* 0x0000001200067202 */ /* 0x000fe20000000f00 */
[----:B------:R-:W-:Y:S01]  /*22c0*/  IMAD.MOV.U32 R7, RZ, RZ, R2 ;  /* 0x000000ffff077224 */ /* 0x000fe200078e0002 */
[----:B------:R0:W-:Y:S01]  /*22d0*/  STL.64 [R1+0x60], R8 ;  /* 0x0000600801007387 */ /* 0x0001e20000100a00 */
[----:B--2---:R-:W-:Y:S01]  /*22e0*/  MOV R4, UR4 ;  /* 0x0000000400047c02 */ /* 0x004fe20008000f00 */
[----:B0-----:R-:W-:-:S07]  /*22f0*/  IMAD.U32 R5, RZ, RZ, UR5 ;  /* 0x00000005ff057e24 */ /* 0x001fce000f8e00ff */
[----:B------:R-:W-:-:S07]  /*2300*/  LEPC R20, `(.L_x_16) ;  /* 0x000000001014794e */ /* 0x000fce0000000000 */
[----:B-1----:R-:W-:Y:S05]  /*2310*/  CALL.ABS.NOINC R10 ;  /* 0x000000000a007343 */ /* 0x002fea0003c00000 */
.L_x_16:
[----:B------:R-:W-:Y:S01]  /*2320*/  ISETP.NE.U32.AND P0, PT, R22, RZ, PT ;  /* 0x000000ff1600720c */ /* 0x000fe20003f05070 */
[----:B------:R-:W-:Y:S01]  /*2330*/  BSSY.RECONVERGENT B0, `(.L_x_17) ;  /* 0x000001a000007945 */ /* 0x000fe20003800200 */
[----:B------:R-:W-:Y:S02]  /*2340*/  HFMA2 R0, -RZ, RZ, 0, 0 ;  /* 0x00000000ff007431 */ /* 0x000fe400000001ff */
[----:B------:R-:W-:-:S13]  /*2350*/  ISETP.NE.AND.EX P0, PT, R23, RZ, PT, P0 ;  /* 0x000000ff1700720c */ /* 0x000fda0003f05300 */
[----:B------:R-:W-:Y:S05]  /*2360*/  @!P0 BRA `(.L_x_18) ;  /* 0x0000000000588947 */ /* 0x000fea0003800000 */
[----:B------:R-:W-:Y:S01]  /*2370*/  BSSY.RECONVERGENT B1, `(.L_x_18) ;  /* 0x0000015000017945 */ /* 0x000fe20003800200 */
[----:B------:R-:W-:-:S07]  /*2380*/  IMAD.MOV.U32 R0, RZ, RZ, RZ ;  /* 0x000000ffff007224 */ /* 0x000fce00078e00ff */
.L_x_19:
[----:B0-----:R-:W-:-:S04]  /*2390*/  IMAD.WIDE.U32 R4, R23, 0xd79435f, RZ ;  /* 0x0d79435f17047825 */ /* 0x001fc800078e00ff */
[----:B------:R-:W-:-:S04]  /*23a0*/  IMAD.WIDE.U32 R6, P0, R22, -0x286bca1b, R4 ;  /* 0xd79435e516067825 */ /* 0x000fc80007800004 */
[----:B------:R-:W-:Y:S01]  /*23b0*/  IMAD.WIDE.U32 R4, R22, 0xd79435f, RZ ;  /* 0x0d79435f16047825 */ /* 0x000fe200078e00ff */
[----:B------:R-:W-:-:S03]  /*23c0*/  IADD3.X R9, PT, PT, RZ, RZ, RZ, P0, !PT ;  /* 0x000000ffff097210 */ /* 0x000fc600007fe4ff */
[----:B------:R-:W-:Y:S01]  /*23d0*/  IMAD.MOV.U32 R8, RZ, RZ, R7 ;  /* 0x000000ffff087224 */ /* 0x000fe200078e0007 */
[----:B------:R-:W-:-:S05]  /*23e0*/  IADD3 RZ, P0, PT, R5, R6, RZ ;  /* 0x0000000605ff7210 */ /* 0x000fca0007f1e0ff */
[----:B------:R-:W-:Y:S01]  /*23f0*/  IMAD.WIDE.U32.X R4, R23, -0x286bca1b, R8, P0 ;  /* 0xd79435e517047825 */ /* 0x000fe200000e0408 */
[----:B------:R-:W-:-:S04]  /*2400*/  ISETP.GT.U32.AND P0, PT, R22, 0x4b, PT ;  /* 0x0000004b1600780c */ /* 0x000fc80003f04070 */
[--C-:B------:R-:W-:Y:S02]  /*2410*/  SHF.R.U64 R6, R4, 0x6, R5.reuse ;  /* 0x0000000604067819 */ /* 0x100fe40000001205 */
[----:B------:R-:W-:Y:S02]  /*2420*/  IADD3 R4, PT, PT, R1, R0, RZ ;  /* 0x0000000001047210 */ /* 0x000fe40007ffe0ff */
[----:B------:R-:W-:Y:S01]  /*2430*/  ISETP.GT.U32.AND.EX P0, PT, R23, RZ, PT, P0 ;  /* 0x000000ff1700720c */ /* 0x000fe20003f04100 */
[----:B------:R-:W-:Y:S01]  /*2440*/  IMAD R3, R6, -0x4c, R22 ;  /* 0xffffffb406037824 */ /* 0x000fe200078e0216 */
[----:B------:R-:W-:Y:S02]  /*2450*/  SHF.R.U32.HI R5, RZ, 0x6, R5 ;  /* 0x00000006ff057819 */ /* 0x000fe40000011605 */
[----:B------:R-:W-:Y:S01]  /*2460*/  IADD3 R0, PT, PT, R0, 0x1, RZ ;  /* 0x0000000100007810 */ /* 0x000fe20007ffe0ff */
[----:B------:R-:W-:Y:S01]  /*2470*/  VIADD R3, R3, 0x2f ;  /* 0x0000002f03037836 */ /* 0x000fe20000000000 */
[----:B------:R-:W-:Y:S01]  /*2480*/  MOV R22, R6 ;  /* 0x0000000600167202 */ /* 0x000fe20000000f00 */
[----:B------:R-:W-:-:S03]  /*2490*/  IMAD.MOV.U32 R23, RZ, RZ, R5 ;  /* 0x000000ffff177224 */ /* 0x000fc600078e0005 */
[----:B------:R0:W-:Y:S03]  /*24a0*/  STL.U8 [R4+0x50], R3 ;  /* 0x0000500304007387 */ /* 0x0001e60000100000 */
[----:B------:R-:W-:Y:S05]  /*24b0*/  @P0 BRA `(.L_x_19) ;  /* 0xfffffffc00b40947 */ /* 0x000fea000383ffff */
[----:B------:R-:W-:Y:S05]  /*24c0*/  BSYNC.RECONVERGENT B1 ;  /* 0x0000000000017941 */ /* 0x000fea0003800200 */
.L_x_18:
[----:B------:R-:W-:Y:S05]  /*24d0*/  BSYNC.RECONVERGENT B0 ;  /* 0x0000000000007941 */ /* 0x000fea0003800200 */
.L_x_17:
[----:B------:R-:W-:Y:S01]  /*24e0*/  IMAD.IADD R0, R1, 0x1, R0 ;  /* 0x0000000101007824 */ /* 0x000fe200078e0200 */
[----:B0-----:R-:W-:Y:S01]  /*24f0*/  MOV R3, 0x0 ;  /* 0x0000000000037802 */ /* 0x001fe20000000f00 */
[----:B------:R-:W0:Y:S01]  /*2500*/  LDCU.64 UR4, c[0x4][0x18] ;  /* 0x01000300ff0477ac */ /* 0x000e220008000a00 */
[----:B------:R-:W-:Y:S01]  /*2510*/  MOV R6, R18 ;  /* 0x0000001200067202 */ /* 0x000fe20000000f00 */
[----:B------:R-:W-:Y:S01]  /*2520*/  IMAD.MOV.U32 R7, RZ, RZ, R2 ;  /* 0x000000ffff077224 */ /* 0x000fe200078e0002 */
[----:B------:R1:W-:Y:S01]  /*2530*/  STL.U8 [R0+0x50], RZ ;  /* 0x000050ff00007387 */ /* 0x0003e20000100000 */
[----:B------:R1:W2:Y:S03]  /*2540*/  LDC.64 R8, c[0x4][R3] ;  /* 0x0100000003087b82 */ /* 0x0002a60000000a00 */
[----:B------:R1:W-:Y:S01]  /*2550*/  STL.64 [R1+0x60], R16 ;  /* 0x0000601001007387 */ /* 0x0003e20000100a00 */
[----:B0-----:R-:W-:Y:S01]  /*2560*/  MOV R4, UR4 ;  /* 0x0000000400047c02 */ /* 0x001fe20008000f00 */
[----:B-1----:R-:W-:-:S07]  /*2570*/  IMAD.U32 R5, RZ, RZ, UR5 ;  /* 0x00000005ff057e24 */ /* 0x002fce000f8e00ff */
[----:B------:R-:W-:-:S07]  /*2580*/  LEPC R20, `(.L_x_20) ;  /* 0x000000001014794e */ /* 0x000fce0000000000 */
[----:B--2---:R-:W-:Y:S05]  /*2590*/  CALL.ABS.NOINC R8 ;  /* 0x0000000008007343 */ /* 0x004fea0003c00000 */
.L_x_20:
[----:B------:R-:W-:Y:S05]  /*25a0*/  EXIT ;  /* 0x000000000000794d */ /* 0x000fea0003800000 */
        .type           $_Z10bruteForcePcj$_Z6my_powxi,@function
        .size           $_Z10bruteForcePcj$_Z6my_powxi,(.L_x_29 - $_Z10bruteForcePcj$_Z6my_powxi)
$_Z10bruteForcePcj$_Z6my_powxi:
[----:B------:R-:W-:Y:S01]  /*25b0*/  ISETP.NE.AND P0, PT, R0, RZ, PT ;  /* 0x000000ff0000720c */ /* 0x000fe20003f05270 */
[----:B------:R-:W-:Y:S01]  /*25c0*/  UMOV UR4, 0x1 ;  /* 0x0000000100047882 */ /* 0x000fe20000000000 */
[----:B------:R-:W-:-:S11]  /*25d0*/  UMOV UR5, URZ ;  /* 0x000000ff00057c82 */ /* 0x000fd60008000000 */
[----:B------:R-:W-:Y:S05]  /*25e0*/  @!P0 BRA `(.L_x_21) ;  /* 0x0000000000d08947 */ /* 0x000fea0003800000 */
[C---:B------:R-:W-:Y:S01]  /*25f0*/  ISETP.GE.U32.AND P0, PT, R0.reuse, 0x4, PT ;  /* 0x000000040000780c */ /* 0x040fe20003f06070 */
[----:B------:R-:W-:Y:S01]  /*2600*/  UMOV UR4, 0x1 ;  /* 0x0000000100047882 */ /* 0x000fe20000000000 */
[----:B------:R-:W-:Y:S01]  /*2610*/  UMOV UR5, URZ ;  /* 0x000000ff00057c82 */ /* 0x000fe20008000000 */
[----:B------:R-:W-:-:S10]  /*2620*/  LOP3.LUT R7, R0, 0x3, RZ, 0xc0, !PT ;  /* 0x0000000300077812 */ /* 0x000fd400078ec0ff */
[----:B------:R-:W-:Y:S05]  /*2630*/  @!P0 BRA `(.L_x_22) ;  /* 0x0000000000948947 */ /* 0x000fea0003800000 */
[----:B------:R-:W-:Y:S01]  /*2640*/  LOP3.LUT R0, R0, 0xfffffffc, RZ, 0xc0, !PT ;  /* 0xfffffffc00007812 */ /* 0x000fe200078ec0ff */
[----:B------:R-:W-:Y:S01]  /*2650*/  UMOV UR4, 0x1 ;  /* 0x0000000100047882 */ /* 0x000fe20000000000 */
[----:B------:R-:W-:Y:S02]  /*2660*/  UMOV UR5, URZ ;  /* 0x000000ff00057c82 */ /* 0x000fe40008000000 */
[----:B------:R-:W-:-:S04]  /*2670*/  IADD3 R0, PT, PT, -R0, RZ, RZ ;  /* 0x000000ff00007210 */ /* 0x000fc80007ffe1ff */
[----:B------:R-:W-:-:S13]  /*2680*/  ISETP.GE.AND P0, PT, R0, RZ, PT ;  /* 0x000000ff0000720c */ /* 0x000fda0003f06270 */
[----:B------:R-:W-:Y:S05]  /*2690*/  @P0 BRA `(.L_x_23) ;  /* 0x0000000000600947 */ /* 0x000fea0003800000 */
[----:B------:R-:W-:Y:S01]  /*26a0*/  IMAD.MOV R20, RZ, RZ, -R0 ;  /* 0x000000ffff147224 */ /* 0x000fe200078e0a00 */
[----:B------:R-:W-:-:S04]  /*26b0*/  PLOP3.LUT P0, PT, PT, PT, PT, 0x80, 0x8 ;  /* 0x000000000008781c */ /* 0x000fc80003f0f070 */
[----:B------:R-:W-:-:S13]  /*26c0*/  ISETP.GT.AND P2, PT, R20, 0xc, PT ;  /* 0x0000000c1400780c */ /* 0x000fda0003f44270 */
[----:B------:R-:W-:Y:S05]  /*26d0*/  @!P2 BRA `(.L_x_24) ;  /* 0x00000000001ca947 */ /* 0x000fea0003800000 */
[----:B------:R-:W-:-:S13]  /*26e0*/  PLOP3.LUT P0, PT, PT, PT, PT, 0x8, 0x80 ;  /* 0x000000000080781c */ /* 0x000fda0003f0e170 */
.L_x_25:
[----:B------:R-:W-:Y:S01]  /*26f0*/  IADD3 R0, PT, PT, R0, 0x10, RZ ;  /* 0x0000001000007810 */ /* 0x000fe20007ffe0ff */
[----:B------:R-:W-:Y:S01]  /*2700*/  UMOV UR5, UR4 ;  /* 0x0000000400057c82 */ /* 0x000fe20008000000 */
[----:B------:R-:W-:Y:S02]  /*2710*/  UMOV UR4, URZ ;  /* 0x000000ff00047c82 */ /* 0x000fe40008000000 */
[----:B------:R-:W-:-:S13]  /*2720*/  ISETP.GE.AND P2, PT, R0, -0xc, PT ;  /* 0xfffffff40000780c */ /* 0x000fda0003f46270 */
[----:B------:R-:W-:Y:S05]  /*2730*/  @!P2 BRA `(.L_x_25) ;  /* 0xfffffffc00eca947 */ /* 0x000fea000383ffff */
[----:B------:R-:W-:-:S12]  /*2740*/  UIMAD UR5, UR5, 0x6198fa41, URZ ;  /* 0x6198fa41050578a4 */ /* 0x000fd8000f8e02ff */
.L_x_24:
[----:B------:R-:W-:-:S05]  /*2750*/  IMAD.MOV R20, RZ, RZ, -R0 ;  /* 0x000000ffff147224 */ /* 0x000fca00078e0a00 */
[----:B------:R-:W-:-:S13]  /*2760*/  ISETP.GT.AND P2, PT, R20, 0x4, PT ;  /* 0x000000041400780c */ /* 0x000fda0003f44270 */
[----:B------:R-:W-:Y:S05]  /*2770*/  @!P2 BRA `(.L_x_26) ;  /* 0x000000000020a947 */ /* 0x000fea0003800000 */
[----:B------:R-:W-:Y:S01]  /*2780*/  UIMAD.WIDE.U32 UR6, UR4, 0x1fd1100, URZ ;  /* 0x01fd1100040678a5 */ /* 0x000fe2000f8e00ff */
[----:B------:R-:W-:Y:S01]  /*2790*/  PLOP3.LUT P0, PT, PT, PT, PT, 0x8, 0x80 ;  /* 0x000000000080781c */ /* 0x000fe20003f0e170 */
[----:B------:R-:W-:Y:S01]  /*27a0*/  UIMAD UR5, UR5, 0x1fd1100, URZ ;  /* 0x01fd1100050578a4 */ /* 0x000fe2000f8e02ff */
[----:B------:R-:W-:-:S03]  /*27b0*/  IADD3 R0, PT, PT, R0, 0x8, RZ ;  /* 0x0000000800007810 */ /* 0x000fc60007ffe0ff */
[----:B------:R-:W-:Y:S02]  /*27c0*/  UIADD3 UR7, UPT, UPT, UR7, UR5, URZ ;  /* 0x0000000507077290 */ /* 0x000fe4000fffe0ff */
[----:B------:R-:W-:Y:S02]  /*27d0*/  UIMAD.WIDE.U32 UR4, UR6, 0x1fd1100, URZ ;  /* 0x01fd1100060478a5 */ /* 0x000fe4000f8e00ff */
[----:B------:R-:W-:-:S04]  /*27e0*/  UIMAD UR7, UR7, 0x1fd1100, URZ ;  /* 0x01fd1100070778a4 */ /* 0x000fc8000f8e02ff */
[----:B------:R-:W-:-:S12]  /*27f0*/  UIADD3 UR5, UPT, UPT, UR5, UR7, URZ ;  /* 0x0000000705057290 */ /* 0x000fd8000fffe0ff */
.L_x_26:
[----:B------:R-:W-:-:S13]  /*2800*/  ISETP.NE.OR P0, PT, R0, RZ, P0 ;  /* 0x000000ff0000720c */ /* 0x000fda0000705670 */
[----:B------:R-:W-:Y:S05]  /*2810*/  @!P0 BRA `(.L_x_22) ;  /* 0x00000000001c8947 */ /* 0x000fea0003800000 */
.L_x_23:
[----:B------:R-:W-:Y:S01]  /*2820*/  VIADD R0, R0, 0x4 ;  /* 0x0000000400007836 */ /* 0x000fe20000000000 */
[----:B------:R-:W-:Y:S02]  /*2830*/  UIMAD.WIDE.U32 UR6, UR4, 0x1fd1100, URZ ;  /* 0x01fd1100040678a5 */ /* 0x000fe4000f8e00ff */
[----:B------:R-:W-:Y:S02]  /*2840*/  UIMAD UR5, UR5, 0x1fd1100, URZ ;  /* 0x01fd1100050578a4 */ /* 0x000fe4000f8e02ff */
[----:B------:R-:W-:Y:S02]  /*2850*/  ISETP.NE.AND P0, PT, R0, RZ, PT ;  /* 0x000000ff0000720c */ /* 0x000fe40003f05270 */
[----:B------:R-:W-:Y:S01]  /*2860*/  UIADD3 UR5, UPT, UPT, UR7, UR5, URZ ;  /* 0x0000000507057290 */ /* 0x000fe2000fffe0ff */
[----:B------:R-:W-:-:S10]  /*2870*/  UMOV UR4, UR6 ;  /* 0x0000000600047c82 */ /* 0x000fd40008000000 */
[----:B------:R-:W-:Y:S05]  /*2880*/  @P0 BRA `(.L_x_23) ;  /* 0xfffffffc00e40947 */ /* 0x000fea000383ffff */
.L_x_22:
[----:B------:R-:W-:-:S13]  /*2890*/  ISETP.NE.AND P0, PT, R7, RZ, PT ;  /* 0x000000ff0700720c */ /* 0x000fda0003f05270 */
[----:B------:R-:W-:Y:S05]  /*28a0*/  @!P0 BRA `(.L_x_21) ;  /* 0x0000000000208947 */ /* 0x000fea0003800000 */
[----:B------:R-:W-:-:S07]  /*28b0*/  IADD3 R0, PT, PT, -R7, RZ, RZ ;  /* 0x000000ff07007210 */ /* 0x000fce0007ffe1ff */
.L_x_27:
[----:B------:R-:W-:Y:S01]  /*28c0*/  VIADD R0, R0, 0x1 ;  /* 0x0000000100007836 */ /* 0x000fe20000000000 */
[----:B------:R-:W-:Y:S02]  /*28d0*/  UIMAD.WIDE.U32 UR6, UR4, 0x4c, URZ ;  /* 0x0000004c040678a5 */ /* 0x000fe4000f8e00ff */
[----:B------:R-:W-:Y:S02]  /*28e0*/  UIMAD UR5, UR5, 0x4c, URZ ;  /* 0x0000004c050578a4 */ /* 0x000fe4000f8e02ff */
[----:B------:R-:W-:Y:S02]  /*28f0*/  ISETP.NE.AND P0, PT, R0, RZ, PT ;  /* 0x000000ff0000720c */ /* 0x000fe40003f05270 */
[----:B------:R-:W-:Y:S01]  /*2900*/  UIADD3 UR5, UPT, UPT, UR7, UR5, URZ ;  /* 0x0000000507057290 */ /* 0x000fe2000fffe0ff */
[----:B------:R-:W-:-:S10]  /*2910*/  UMOV UR4, UR6 ;  /* 0x0000000600047c82 */ /* 0x000fd40008000000 */
[----:B------:R-:W-:Y:S05]  /*2920*/  @P0 BRA `(.L_x_27) ;  /* 0xfffffffc00e40947 */ /* 0x000fea000383ffff */
.L_x_21:
[----:B------:R-:W-:Y:S01]  /*2930*/  HFMA2 R7, -RZ, RZ, 0, 0 ;  /* 0x00000000ff077431 */ /* 0x000fe200000001ff */
[----:B------:R-:W-:Y:S01]  /*2940*/  UMOV UR36, UR4 ;  /* 0x0000000400247c82 */ /* 0x000fe20008000000 */
[----:B------:R-:W-:Y:S02]  /*2950*/  UMOV UR37, UR5 ;  /* 0x0000000500257c82 */ /* 0x000fe40008000000 */
[----:B------:R-:W-:Y:S05]  /*2960*/  RET.REL.NODEC R6 `(_Z10bruteForcePcj) ;  /* 0xffffffd406a47950 */ /* 0x000fea0003c3ffff */
.L_x_28:
[----:B------:R-:W-:-:S00]  /*2970*/  BRA `(.L_x_28) ;  /* 0xfffffffc00fc7947 */ /* 0x000fc0000383ffff */
[----:B------:R-:W-:-:S00]  /*2980*/  NOP ;  /* 0x0000000000007918 */ /* 0x000fc00000000000 */
[----:B------:R-:W-:-:S00]  /*2990*/  NOP ;  /* 0x0000000000007918 */ /* 0x000fc00000000000 */
[----:B------:R-:W-:-:S00]  /*29a0*/  NOP ;  /* 0x0000000000007918 */ /* 0x000fc00000000000 */
[----:B------:R-:W-:-:S00]  /*29b0*/  NOP ;  /* 0x0000000000007918 */ /* 0x000fc00000000000 */
[----:B------:R-:W-:-:S00]  /*29c0*/  NOP ;  /* 0x0000000000007918 */ /* 0x000fc00000000000 */
[----:B------:R-:W-:-:S00]  /*29d0*/  NOP ;  /* 0x0000000000007918 */ /* 0x000fc00000000000 */
[----:B------:R-:W-:-:S00]  /*29e0*/  NOP ;  /* 0x0000000000007918 */ /* 0x000fc00000000000 */
[----:B------:R-:W-:-:S00]  /*29f0*/  NOP ;  /* 0x0000000000007918 */ /* 0x000fc00000000000 */
.L_x_29:


//--------------------- .nv.global.init           --------------------------
	.section	.nv.global.init,"aw",@progbits
.nv.global.init:
	.type		$str,@object
	.size		$str,($str$2 - $str)
$str:
        /*0000*/ 	.byte	0x45, 0x6e, 0x63, 0x6f, 0x6e, 0x74, 0x72, 0x6f, 0x75, 0x20, 0x6f, 0x20, 0x70, 0x61, 0x73, 0x73
        /*0010*/ 	.byte	0x77, 0x6f, 0x72, 0x64, 0x21, 0x0a, 0x00
	.type		$str$2,@object
	.size		$str$2,($str$1 - $str$2)
$str$2:
        /*0017*/ 	.byte	0x50, 0x61, 0x73, 0x73, 0x77, 0x6f, 0x72, 0x64, 0x20, 0x65, 0x6e, 0x63, 0x6f, 0x6e, 0x74, 0x72
        /*0027*/ 	.byte	0x61, 0x64, 0x6f, 0x3a, 0x20, 0x25, 0x73, 0x0a, 0x00
	.type		$str$1,@object
	.size		$str$1,(.L_1 - $str$1)
$str$1:
        /*0030*/ 	.byte	0x4f, 0x20, 0x6e, 0xc3, 0xba, 0x6d, 0x65, 0x72, 0x6f, 0x20, 0x71, 0x75, 0x65, 0x20, 0x65, 0x73
        /*0040*/ 	.byte	0x74, 0x61, 0x6d, 0x6f, 0x73, 0x20, 0x74, 0x65, 0x6e, 0x74, 0x61, 0x6e, 0x64, 0x6f, 0x20, 0x65
        /*0050*/ 	.byte	0x6e, 0x63, 0x6f, 0x6e, 0x74, 0x72, 0x61, 0x72, 0x20, 0x28, 0x70, 0x61, 0x73, 0x73, 0x77, 0x6f
        /*0060*/ 	.byte	0x72, 0x64, 0x20, 0x6e, 0x61, 0x20, 0x62, 0x61, 0x73, 0x65, 0x20, 0x64, 0x65, 0x63, 0x69, 0x6d
        /*0070*/ 	.byte	0x61, 0x6c, 0x29, 0x3a, 0x20, 0x25, 0x6c, 0x6c, 0x69, 0x0a, 0x00
.L_1:


//--------------------- .nv.shared.reserved.0     --------------------------
	.section	.nv.shared.reserved.0,"aw",@nobits
	.weak		__nv_reservedSMEM_offset_0_alias
	.size		__nv_reservedSMEM_offset_0_alias, 0, 64
	.other		__nv_reservedSMEM_offset_0_alias,@"STO_CUDA_RESERVED_SHARED STV_DEFAULT"
__nv_reservedSMEM_offset_0_alias:
	.zero		0
	.zero		64


//--------------------- .nv.constant0._Z10bruteForcePcj --------------------------
	.section	.nv.constant0._Z10bruteForcePcj,"a",@progbits
	.sectionflags	@""
	.align	4
.nv.constant0._Z10bruteForcePcj:
	.zero		908


//--------------------- SYMBOLS --------------------------

	.type		.nv.reservedSmem.offset0,@object
	.size		.nv.reservedSmem.offset0,0x4
	.type		vprintf,@function
